// auto-generated by cutlass_sweep.gemm — config: {"arch": "sm_100", "cluster_m": 1, "cluster_n": 1, "dtype": "bf16", "dtype_b": "bf16", "layout": "nt", "stages": 0, "tile_k": 32, "tile_m": 64, "tile_n": 48}
#include "cutlass/cutlass.h"
#include "cutlass/gemm/collective/collective_builder.hpp"
#include "cutlass/gemm/device/gemm_universal_adapter.h"
#include "cutlass/gemm/kernel/gemm_universal.hpp"
#include "cutlass/epilogue/collective/collective_builder.hpp"

using ElemA = cutlass::bfloat16_t;
using ElemB = cutlass::bfloat16_t;
using ElemCD = cutlass::bfloat16_t;
using Acc  = float;
using TileShape    = cute::Shape<cute::_64, cute::_48, cute::_32>;
using ClusterShape = cute::Shape<cute::_1, cute::_1, cute::_1>;

using CollectiveEpilogue = typename cutlass::epilogue::collective::CollectiveBuilder<
    cutlass::arch::Sm100, cutlass::arch::OpClassTensorOp,
    TileShape, ClusterShape,
    cutlass::epilogue::collective::EpilogueTileAuto,
    Acc, Acc,
    ElemCD, cutlass::layout::RowMajor, 128 / cutlass::sizeof_bits<ElemCD>::value,
    ElemCD, cutlass::layout::RowMajor, 128 / cutlass::sizeof_bits<ElemCD>::value,
    cutlass::epilogue::collective::EpilogueScheduleAuto
  >::CollectiveOp;

using CollectiveMainloop = typename cutlass::gemm::collective::CollectiveBuilder<
    cutlass::arch::Sm100, cutlass::arch::OpClassTensorOp,
    ElemA, cutlass::layout::RowMajor, 128 / cutlass::sizeof_bits<ElemA>::value,
    ElemB, cutlass::layout::ColumnMajor, 128 / cutlass::sizeof_bits<ElemB>::value,
    Acc,
    TileShape, ClusterShape,
    cutlass::gemm::collective::StageCountAutoCarveout<static_cast<int>(sizeof(typename CollectiveEpilogue::SharedStorage))>,
    cutlass::gemm::collective::KernelScheduleAuto
  >::CollectiveOp;

using GemmKernel = cutlass::gemm::kernel::GemmUniversal<
    cute::Shape<int,int,int,int>,
    CollectiveMainloop,
    CollectiveEpilogue
>;
using Gemm = cutlass::gemm::device::GemmUniversalAdapter<GemmKernel>;

// Force the device kernel symbol into the cubin without needing a host main.
auto* _anchor = &cutlass::device_kernel<GemmKernel>;


// ===== COMPILED SASS (sm_100a) =====

	.target	sm_100a

	.elftype	@"ET_EXEC"


//--------------------- .note.nv.tkinfo           --------------------------
	.section	.note.nv.tkinfo,"",@"SHT_NOTE"
	.sectionflags	@"SHF_NOTE_NV_TKINFO"
	.tkinfo
        /*0018*/ 	.word	0x00000002
        /*0030*/ 	.string	""
        /*0030*/ 	.string	"ptxas"
        /*0030*/ 	.string	"Cuda compilation tools, release 13.0, V13.0.88"
        /*0030*/ 	.string	"Build cuda_13.0.r13.0/compiler.36424714_0"
        /*0030*/ 	.string	"-arch sm_100a -m 64 "



//--------------------- .note.nv.cuinfo           --------------------------
	.section	.note.nv.cuinfo,"",@"SHT_NOTE"
	.sectionflags	@"SHF_NOTE_NV_CUINFO"
        /*0018*/ 	.short	0x0002
        /*001a*/ 	.short	0x0064
        /*001c*/ 	.short	0x0082
	.zero		2


//--------------------- .nv.info                  --------------------------
	.section	.nv.info,"",@"SHT_CUDA_INFO"
	.align	4


	//----- nvinfo : EIATTR_REGCOUNT
	.align		4
        /*0000*/ 	.byte	0x04, 0x2f
        /*0002*/ 	.short	(.L_19 - .L_18)
	.align		4
.L_18:
        /*0004*/ 	.word	index@(_ZN7cutlass13device_kernelINS_4gemm6kernel13GemmUniversalIN4cute5tupleIJiiiiEEENS1_10collective13CollectiveMmaINS1_35MainloopSm100TmaUmmaWarpSpecializedILi30ELi2ELi4ENS5_IJNS4_1CILi1EEESB_SB_EEEEENS5_IJNSA_ILi64EEENSA_ILi48EEENSA_ILi32EEEEEENS_10bfloat16_tENS5_IJlSB_lEEESI_SJ_NS4_8TiledMMAINS4_8MMA_AtomIJNS4_20SM100_MMA_F16BF16_SSISI_SI_fLi64ELi48ELNS4_4UMMA5MajorE0ELSO_0ELNSN_7ScaleInE0ELSP_0EEEEEENS4_6LayoutISC_NS5_IJNSA_ILi0EEEST_ST_EEEEENS5_IJNS4_10UnderscoreESW_SW_EEEEENS4_13SM90_TMA_LOADENS4_14ComposedLayoutINS4_7SwizzleILi2ELi4ELi3EEENS4_18smem_ptr_flag_bitsILi16EEENSS_INS5_IJNSA_ILi8EEESG_EEENS5_IJSG_SB_EEEEEEEvNS4_8identityESZ_S19_vS1A_EENS_8epilogue10collective18CollectiveEpilogueINS1C_23Sm100TmaWarpSpecializedILi2ELi1ELi24ELb1ELb0EEEJSH_NS5_IJNSS_ISE_SB_EENSS_ISF_SB_EEEEESI_SJ_SI_SJ_NS1C_6fusion15FusionCallbacksIS1G_NS1K_17LinearCombinationISI_fSI_fLNS_15FloatRoundStyleE2EEESH_S1J_JEEENS4_5SM1004TMEM4LOAD26SM100_TMEM_LOAD_16dp256b2xESZ_NS10_INS11_ILi1ELi4ELi3EEES14_NSS_INS5_IJS15_NSA_ILi16EEEEEENS5_IJS1V_SB_EEEEEEENS4_17SM75_U32x4_LDSM_NENS4_14SM90_TMA_STOREES1Z_NS4_17SM90_U32x4_STSM_NENS4_39AutoVectorizingCopyWithAssumedAlignmentILi128EEEEEEvvEEEEvNT_6ParamsE)
        /*0008*/ 	.word	0x0000005f


	//----- nvinfo : EIATTR_FRAME_SIZE
	.align		4
.L_19:
        /*000c*/ 	.byte	0x04, 0x11
        /*000e*/ 	.short	(.L_21 - .L_20)
	.align		4
.L_20:
        /*0010*/ 	.word	index@($__internal_2_$__cuda_sm10x_tcgen05_guardrail_trap_unallocated_columns_being_dealloced)
        /*0014*/ 	.word	0x00000000


	//----- nvinfo : EIATTR_FRAME_SIZE
	.align		4
.L_21:
        /*0018*/ 	.byte	0x04, 0x11
        /*001a*/ 	.short	(.L_23 - .L_22)
	.align		4
.L_22:
        /*001c*/ 	.word	index@($__internal_1_$__cuda_sm10x_tcgen05_guardrail_trap_phase_invalid_during_alloc)
        /*0020*/ 	.word	0x00000000


	//----- nvinfo : EIATTR_FRAME_SIZE
	.align		4
.L_23:
        /*0024*/ 	.byte	0x04, 0x11
        /*0026*/ 	.short	(.L_25 - .L_24)
	.align		4
.L_24:
        /*0028*/ 	.word	index@($__internal_0_$__cuda_sm10x_tcgen05_guardrail_trap_col_being_dealloced_not_returned_by_alloc)
        /*002c*/ 	.word	0x00000000


	//----- nvinfo : EIATTR_FRAME_SIZE
	.align		4
.L_25:
        /*0030*/ 	.byte	0x04, 0x11
        /*0032*/ 	.short	(.L_27 - .L_26)
	.align		4
.L_26:
        /*0034*/ 	.word	index@(_ZN7cutlass13device_kernelINS_4gemm6kernel13GemmUniversalIN4cute5tupleIJiiiiEEENS1_10collective13CollectiveMmaINS1_35MainloopSm100TmaUmmaWarpSpecializedILi30ELi2ELi4ENS5_IJNS4_1CILi1EEESB_SB_EEEEENS5_IJNSA_ILi64EEENSA_ILi48EEENSA_ILi32EEEEEENS_10bfloat16_tENS5_IJlSB_lEEESI_SJ_NS4_8TiledMMAINS4_8MMA_AtomIJNS4_20SM100_MMA_F16BF16_SSISI_SI_fLi64ELi48ELNS4_4UMMA5MajorE0ELSO_0ELNSN_7ScaleInE0ELSP_0EEEEEENS4_6LayoutISC_NS5_IJNSA_ILi0EEEST_ST_EEEEENS5_IJNS4_10UnderscoreESW_SW_EEEEENS4_13SM90_TMA_LOADENS4_14ComposedLayoutINS4_7SwizzleILi2ELi4ELi3EEENS4_18smem_ptr_flag_bitsILi16EEENSS_INS5_IJNSA_ILi8EEESG_EEENS5_IJSG_SB_EEEEEEEvNS4_8identityESZ_S19_vS1A_EENS_8epilogue10collective18CollectiveEpilogueINS1C_23Sm100TmaWarpSpecializedILi2ELi1ELi24ELb1ELb0EEEJSH_NS5_IJNSS_ISE_SB_EENSS_ISF_SB_EEEEESI_SJ_SI_SJ_NS1C_6fusion15FusionCallbacksIS1G_NS1K_17LinearCombinationISI_fSI_fLNS_15FloatRoundStyleE2EEESH_S1J_JEEENS4_5SM1004TMEM4LOAD26SM100_TMEM_LOAD_16dp256b2xESZ_NS10_INS11_ILi1ELi4ELi3EEES14_NSS_INS5_IJS15_NSA_ILi16EEEEEENS5_IJS1V_SB_EEEEEEENS4_17SM75_U32x4_LDSM_NENS4_14SM90_TMA_STOREES1Z_NS4_17SM90_U32x4_STSM_NENS4_39AutoVectorizingCopyWithAssumedAlignmentILi128EEEEEEvvEEEEvNT_6ParamsE)
        /*0038*/ 	.word	0x00000000


	//----- nvinfo : EIATTR_MIN_STACK_SIZE
	.align		4
.L_27:
        /*003c*/ 	.byte	0x04, 0x12
        /*003e*/ 	.short	(.L_29 - .L_28)
	.align		4
.L_28:
        /*0040*/ 	.word	index@(_ZN7cutlass13device_kernelINS_4gemm6kernel13GemmUniversalIN4cute5tupleIJiiiiEEENS1_10collective13CollectiveMmaINS1_35MainloopSm100TmaUmmaWarpSpecializedILi30ELi2ELi4ENS5_IJNS4_1CILi1EEESB_SB_EEEEENS5_IJNSA_ILi64EEENSA_ILi48EEENSA_ILi32EEEEEENS_10bfloat16_tENS5_IJlSB_lEEESI_SJ_NS4_8TiledMMAINS4_8MMA_AtomIJNS4_20SM100_MMA_F16BF16_SSISI_SI_fLi64ELi48ELNS4_4UMMA5MajorE0ELSO_0ELNSN_7ScaleInE0ELSP_0EEEEEENS4_6LayoutISC_NS5_IJNSA_ILi0EEEST_ST_EEEEENS5_IJNS4_10UnderscoreESW_SW_EEEEENS4_13SM90_TMA_LOADENS4_14ComposedLayoutINS4_7SwizzleILi2ELi4ELi3EEENS4_18smem_ptr_flag_bitsILi16EEENSS_INS5_IJNSA_ILi8EEESG_EEENS5_IJSG_SB_EEEEEEEvNS4_8identityESZ_S19_vS1A_EENS_8epilogue10collective18CollectiveEpilogueINS1C_23Sm100TmaWarpSpecializedILi2ELi1ELi24ELb1ELb0EEEJSH_NS5_IJNSS_ISE_SB_EENSS_ISF_SB_EEEEESI_SJ_SI_SJ_NS1C_6fusion15FusionCallbacksIS1G_NS1K_17LinearCombinationISI_fSI_fLNS_15FloatRoundStyleE2EEESH_S1J_JEEENS4_5SM1004TMEM4LOAD26SM100_TMEM_LOAD_16dp256b2xESZ_NS10_INS11_ILi1ELi4ELi3EEES14_NSS_INS5_IJS15_NSA_ILi16EEEEEENS5_IJS1V_SB_EEEEEEENS4_17SM75_U32x4_LDSM_NENS4_14SM90_TMA_STOREES1Z_NS4_17SM90_U32x4_STSM_NENS4_39AutoVectorizingCopyWithAssumedAlignmentILi128EEEEEEvvEEEEvNT_6ParamsE)
        /*0044*/ 	.word	0x00000000
.L_29:


//--------------------- .nv.compat                --------------------------
	.section	.nv.compat,"",@"SHT_CUDA_COMPAT_INFO"
	.align	4
        /*0000*/ 	.byte	0x02, 0x09, 0x01, 0x00, 0x02, 0x02, 0x02, 0x00, 0x02, 0x05, 0x05, 0x00, 0x03, 0x07, 0x01, 0x01
        /*0010*/ 	.byte	0x02, 0x03, 0x01, 0x00, 0x02, 0x06, 0x01, 0x00, 0x04, 0x0b, 0x08, 0x00, 0x09, 0x00, 0x00, 0x00
        /*0020*/ 	.byte	0x00, 0x00, 0x00, 0x00


//--------------------- .nv.info._ZN7cutlass13device_kernelINS_4gemm6kernel13GemmUniversalIN4cute5tupleIJiiiiEEENS1_10collective13CollectiveMmaINS1_35MainloopSm100TmaUmmaWarpSpecializedILi30ELi2ELi4ENS5_IJNS4_1CILi1EEESB_SB_EEEEENS5_IJNSA_ILi64EEENSA_ILi48EEENSA_ILi32EEEEEENS_10bfloat16_tENS5_IJlSB_lEEESI_SJ_NS4_8TiledMMAINS4_8MMA_AtomIJNS4_20SM100_MMA_F16BF16_SSISI_SI_fLi64ELi48ELNS4_4UMMA5MajorE0ELSO_0ELNSN_7ScaleInE0ELSP_0EEEEEENS4_6LayoutISC_NS5_IJNSA_ILi0EEEST_ST_EEEEENS5_IJNS4_10UnderscoreESW_SW_EEEEENS4_13SM90_TMA_LOADENS4_14ComposedLayoutINS4_7SwizzleILi2ELi4ELi3EEENS4_18smem_ptr_flag_bitsILi16EEENSS_INS5_IJNSA_ILi8EEESG_EEENS5_IJSG_SB_EEEEEEEvNS4_8identityESZ_S19_vS1A_EENS_8epilogue10collective18CollectiveEpilogueINS1C_23Sm100TmaWarpSpecializedILi2ELi1ELi24ELb1ELb0EEEJSH_NS5_IJNSS_ISE_SB_EENSS_ISF_SB_EEEEESI_SJ_SI_SJ_NS1C_6fusion15FusionCallbacksIS1G_NS1K_17LinearCombinationISI_fSI_fLNS_15FloatRoundStyleE2EEESH_S1J_JEEENS4_5SM1004TMEM4LOAD26SM100_TMEM_LOAD_16dp256b2xESZ_NS10_INS11_ILi1ELi4ELi3EEES14_NSS_INS5_IJS15_NSA_ILi16EEEEEENS5_IJS1V_SB_EEEEEEENS4_17SM75_U32x4_LDSM_NENS4_14SM90_TMA_STOREES1Z_NS4_17SM90_U32x4_STSM_NENS4_39AutoVectorizingCopyWithAssumedAlignmentILi128EEEEEEvvEEEEvNT_6ParamsE --------------------------
	.section	.nv.info._ZN7cutlass13device_kernelINS_4gemm6kernel13GemmUniversalIN4cute5tupleIJiiiiEEENS1_10collective13CollectiveMmaINS1_35MainloopSm100TmaUmmaWarpSpecializedILi30ELi2ELi4ENS5_IJNS4_1CILi1EEESB_SB_EEEEENS5_IJNSA_ILi64EEENSA_ILi48EEENSA_ILi32EEEEEENS_10bfloat16_tENS5_IJlSB_lEEESI_SJ_NS4_8TiledMMAINS4_8MMA_AtomIJNS4_20SM100_MMA_F16BF16_SSISI_SI_fLi64ELi48ELNS4_4UMMA5MajorE0ELSO_0ELNSN_7ScaleInE0ELSP_0EEEEEENS4_6LayoutISC_NS5_IJNSA_ILi0EEEST_ST_EEEEENS5_IJNS4_10UnderscoreESW_SW_EEEEENS4_13SM90_TMA_LOADENS4_14ComposedLayoutINS4_7SwizzleILi2ELi4ELi3EEENS4_18smem_ptr_flag_bitsILi16EEENSS_INS5_IJNSA_ILi8EEESG_EEENS5_IJSG_SB_EEEEEEEvNS4_8identityESZ_S19_vS1A_EENS_8epilogue10collective18CollectiveEpilogueINS1C_23Sm100TmaWarpSpecializedILi2ELi1ELi24ELb1ELb0EEEJSH_NS5_IJNSS_ISE_SB_EENSS_ISF_SB_EEEEESI_SJ_SI_SJ_NS1C_6fusion15FusionCallbacksIS1G_NS1K_17LinearCombinationISI_fSI_fLNS_15FloatRoundStyleE2EEESH_S1J_JEEENS4_5SM1004TMEM4LOAD26SM100_TMEM_LOAD_16dp256b2xESZ_NS10_INS11_ILi1ELi4ELi3EEES14_NSS_INS5_IJS15_NSA_ILi16EEEEEENS5_IJS1V_SB_EEEEEEENS4_17SM75_U32x4_LDSM_NENS4_14SM90_TMA_STOREES1Z_NS4_17SM90_U32x4_STSM_NENS4_39AutoVectorizingCopyWithAssumedAlignmentILi128EEEEEEvvEEEEvNT_6ParamsE,"",@"SHT_CUDA_INFO"
	.sectionflags	@""
	.align	4


	//----- nvinfo : EIATTR_CUDA_API_VERSION
	.align		4
        /*0000*/ 	.byte	0x04, 0x37
        /*0002*/ 	.short	(.L_31 - .L_30)
.L_30:
        /*0004*/ 	.word	0x00000082


	//----- nvinfo : EIATTR_KPARAM_INFO
	.align		4
.L_31:
        /*0008*/ 	.byte	0x04, 0x17
        /*000a*/ 	.short	(.L_33 - .L_32)
.L_32:
        /*000c*/ 	.word	0x00000000
        /*0010*/ 	.short	0x0000
        /*0012*/ 	.short	0x0000
        /*0014*/ 	.byte	0x00, 0xf0, 0x01, 0x20


	//----- nvinfo : EIATTR_AT_ENTRY_FRAGMENTS
	.align		4
.L_33:
        /*0018*/ 	.byte	0x04, 0x4f
        /*001a*/ 	.short	(.L_35 - .L_34)


	//   ....[0]....
.L_34:
        /*001c*/ 	.word	0x00000006


	//----- nvinfo : EIATTR_RESERVED_SMEM_USED
	.align		4
.L_35:
        /*0020*/ 	.byte	0x01, 0x41
	.zero		2


	//----- nvinfo : EIATTR_SPARSE_MMA_MASK
	.align		4
        /*0024*/ 	.byte	0x03, 0x50
        /*0026*/ 	.short	0x0000


	//----- nvinfo : EIATTR_TCGEN05_1CTA_USED
	.align		4
        /*0028*/ 	.byte	0x01, 0x51
	.zero		2


	//----- nvinfo : EIATTR_MAXREG_COUNT
	.align		4
        /*002c*/ 	.byte	0x03, 0x1b
        /*002e*/ 	.short	0x00ff


	//----- nvinfo : EIATTR_NUM_BARRIERS
	.align		4
        /*0030*/ 	.byte	0x02, 0x4c
        /*0032*/ 	.byte	0x07
	.zero		1


	//----- nvinfo : EIATTR_EXTERNS
	.align		4
        /*0034*/ 	.byte	0x04, 0x0f
        /*0036*/ 	.short	(.L_37 - .L_36)


	//   ....[0]....
	.align		4
.L_36:
        /*0038*/ 	.word	index@(__assertfail)


	//----- nvinfo : EIATTR_MERCURY_ISA_VERSION
	.align		4
.L_37:
        /*003c*/ 	.byte	0x03, 0x5f
        /*003e*/ 	.short	0x0101


	//----- nvinfo : EIATTR_INT_WARP_WIDE_INSTR_OFFSETS
	.align		4
        /*0040*/ 	.byte	0x04, 0x31
        /*0042*/ 	.short	(.L_39 - .L_38)


	//   ....[0]....
.L_38:
        /*0044*/ 	.word	0x00002110


	//   ....[1]....
        /*0048*/ 	.word	0x00004960


	//   ....[2]....
        /*004c*/ 	.word	0x00004990


	//   ....[3]....
        /*0050*/ 	.word	0x000049e0


	//   ....[4]....
        /*0054*/ 	.word	0x00005420


	//   ....[5]....
        /*0058*/ 	.word	0x00005430


	//   ....[6]....
        /*005c*/ 	.word	0x00005480


	//   ....[7]....
        /*0060*/ 	.word	0x00005580


	//----- nvinfo : EIATTR_COOP_GROUP_MASK_REGIDS
	.align		4
.L_39:
        /*0064*/ 	.byte	0x04, 0x29
        /*0066*/ 	.short	(.L_41 - .L_40)


	//   ....[0]....
.L_40:
        /*0068*/ 	.word	0xffffffff


	//   ....[1]....
        /*006c*/ 	.word	0xffffffff


	//   ....[2]....
        /*0070*/ 	.word	0xffffffff


	//   ....[3]....
        /*0074*/ 	.word	0xffffffff


	//   ....[4]....
        /*0078*/ 	.word	0xffffffff


	//   ....[5]....
        /*007c*/ 	.word	0xffffffff


	//   ....[6]....
        /*0080*/ 	.word	0xffffffff


	//   ....[7]....
        /*0084*/ 	.word	0xffffffff


	//   ....[8]....
        /*0088*/ 	.word	0xffffffff


	//   ....[9]....
        /*008c*/ 	.word	0xffffffff


	//   ....[10]....
        /*0090*/ 	.word	0xffffffff


	//   ....[11]....
        /*0094*/ 	.word	0xffffffff


	//   ....[12]....
        /*0098*/ 	.word	0xffffffff


	//----- nvinfo : EIATTR_COOP_GROUP_INSTR_OFFSETS
	.align		4
.L_41:
        /*009c*/ 	.byte	0x04, 0x28
        /*009e*/ 	.short	(.L_43 - .L_42)


	//   ....[0]....
.L_42:
        /*00a0*/ 	.word	0x00000090


	//   ....[1]....
        /*00a4*/ 	.word	0x000004d0


	//   ....[2]....
        /*00a8*/ 	.word	0x000009b0


	//   ....[3]....
        /*00ac*/ 	.word	0x00000b10


	//   ....[4]....
        /*00b0*/ 	.word	0x00000c10


	//   ....[5]....
        /*00b4*/ 	.word	0x00000d80


	//   ....[6]....
        /*00b8*/ 	.word	0x00000f20


	//   ....[7]....
        /*00bc*/ 	.word	0x00001ff0


	//   ....[8]....
        /*00c0*/ 	.word	0x00003c70


	//   ....[9]....
        /*00c4*/ 	.word	0x00003e80


	//   ....[10]....
        /*00c8*/ 	.word	0x00003eb0


	//   ....[11]....
        /*00cc*/ 	.word	0x00004850


	//   ....[12]....
        /*00d0*/ 	.word	0x00004a80


	//----- nvinfo : EIATTR_VRC_CTA_INIT_COUNT
	.align		4
.L_43:
        /*00d4*/ 	.byte	0x02, 0x4a
        /*00d6*/ 	.byte	0x80
	.zero		1


	//----- nvinfo : EIATTR_SYSCALL_OFFSETS
	.align		4
        /*00d8*/ 	.byte	0x04, 0x46
        /*00da*/ 	.short	(.L_45 - .L_44)


	//   ....[0]....
.L_44:
        /*00dc*/ 	.word	0x000060b0


	//   ....[1]....
        /*00e0*/ 	.word	0x000061a0


	//   ....[2]....
        /*00e4*/ 	.word	0x00006900


	//   ....[3]....
        /*00e8*/ 	.word	0x00006a70


	//   ....[4]....
        /*00ec*/ 	.word	0x00006be0


	//----- nvinfo : EIATTR_MBARRIER_INSTR_OFFSETS
	.align		4
.L_45:
        /*00f0*/ 	.byte	0x04, 0x39
        /*00f2*/ 	.short	(.L_47 - .L_46)


	//   ....[0]....
.L_46:
        /*00f4*/ 	.word	0x000005d0
        /*00f8*/ 	.word	0x000000ff
        /*00fc*/ 	.word	0x00000000
        /*0100*/ 	.short	0x0100
        /*0102*/ 	.byte	0x05
	.zero		1


	//   ....[1]....
        /*0104*/ 	.word	0x000005e0
        /*0108*/ 	.word	0x000000ff
        /*010c*/ 	.word	0x000000f0
        /*0110*/ 	.short	0x0100
        /*0112*/ 	.byte	0x05
	.zero		1


	//   ....[2]....
        /*0114*/ 	.word	0x000005f0
        /*0118*/ 	.word	0x000000ff
        /*011c*/ 	.word	0x00000008
        /*0120*/ 	.short	0x0100
        /*0122*/ 	.byte	0x05
	.zero		1


	//   ....[3]....
        /*0124*/ 	.word	0x00000600
        /*0128*/ 	.word	0x000000ff
        /*012c*/ 	.word	0x000000f8
        /*0130*/ 	.short	0x0100
        /*0132*/ 	.byte	0x05
	.zero		1


	//   ....[4]....
        /*0134*/ 	.word	0x00000610
        /*0138*/ 	.word	0x000000ff
        /*013c*/ 	.word	0x00000010
        /*0140*/ 	.short	0x0100
        /*0142*/ 	.byte	0x05
	.zero		1


	//   ....[5]....
        /*0144*/ 	.word	0x00000620
        /*0148*/ 	.word	0x000000ff
        /*014c*/ 	.word	0x00000100
        /*0150*/ 	.short	0x0100
        /*0152*/ 	.byte	0x05
	.zero		1


	//   ....[6]....
        /*0154*/ 	.word	0x00000630
        /*0158*/ 	.word	0x000000ff
        /*015c*/ 	.word	0x00000018
        /*0160*/ 	.short	0x0100
        /*0162*/ 	.byte	0x05
	.zero		1


	//   ....[7]....
        /*0164*/ 	.word	0x00000640
        /*0168*/ 	.word	0x000000ff
        /*016c*/ 	.word	0x00000108
        /*0170*/ 	.short	0x0100
        /*0172*/ 	.byte	0x05
	.zero		1


	//   ....[8]....
        /*0174*/ 	.word	0x00000650
        /*0178*/ 	.word	0x000000ff
        /*017c*/ 	.word	0x00000020
        /*0180*/ 	.short	0x0100
        /*0182*/ 	.byte	0x05
	.zero		1


	//   ....[9]....
        /*0184*/ 	.word	0x00000660
        /*0188*/ 	.word	0x000000ff
        /*018c*/ 	.word	0x00000110
        /*0190*/ 	.short	0x0100
        /*0192*/ 	.byte	0x05
	.zero		1


	//   ....[10]....
        /*0194*/ 	.word	0x00000670
        /*0198*/ 	.word	0x000000ff
        /*019c*/ 	.word	0x00000028
        /*01a0*/ 	.short	0x0100
        /*01a2*/ 	.byte	0x05
	.zero		1


	//   ....[11]....
        /*01a4*/ 	.word	0x00000680
        /*01a8*/ 	.word	0x000000ff
        /*01ac*/ 	.word	0x00000118
        /*01b0*/ 	.short	0x0100
        /*01b2*/ 	.byte	0x05
	.zero		1


	//   ....[12]....
        /*01b4*/ 	.word	0x00000690
        /*01b8*/ 	.word	0x000000ff
        /*01bc*/ 	.word	0x00000030
        /*01c0*/ 	.short	0x0100
        /*01c2*/ 	.byte	0x05
	.zero		1


	//   ....[13]....
        /*01c4*/ 	.word	0x000006a0
        /*01c8*/ 	.word	0x000000ff
        /*01cc*/ 	.word	0x00000120
        /*01d0*/ 	.short	0x0100
        /*01d2*/ 	.byte	0x05
	.zero		1


	//   ....[14]....
        /*01d4*/ 	.word	0x000006b0
        /*01d8*/ 	.word	0x000000ff
        /*01dc*/ 	.word	0x00000038
        /*01e0*/ 	.short	0x0100
        /*01e2*/ 	.byte	0x05
	.zero		1


	//   ....[15]....
        /*01e4*/ 	.word	0x000006c0
        /*01e8*/ 	.word	0x000000ff
        /*01ec*/ 	.word	0x00000128
        /*01f0*/ 	.short	0x0100
        /*01f2*/ 	.byte	0x05
	.zero		1


	//   ....[16]....
        /*01f4*/ 	.word	0x000006d0
        /*01f8*/ 	.word	0x000000ff
        /*01fc*/ 	.word	0x00000040
        /*0200*/ 	.short	0x0100
        /*0202*/ 	.byte	0x05
	.zero		1


	//   ....[17]....
        /*0204*/ 	.word	0x000006e0
        /*0208*/ 	.word	0x000000ff
        /*020c*/ 	.word	0x00000130
        /*0210*/ 	.short	0x0100
        /*0212*/ 	.byte	0x05
	.zero		1


	//   ....[18]....
        /*0214*/ 	.word	0x000006f0
        /*0218*/ 	.word	0x000000ff
        /*021c*/ 	.word	0x00000048
        /*0220*/ 	.short	0x0100
        /*0222*/ 	.byte	0x05
	.zero		1


	//   ....[19]....
        /*0224*/ 	.word	0x00000700
        /*0228*/ 	.word	0x000000ff
        /*022c*/ 	.word	0x00000138
        /*0230*/ 	.short	0x0100
        /*0232*/ 	.byte	0x05
	.zero		1


	//   ....[20]....
        /*0234*/ 	.word	0x00000710
        /*0238*/ 	.word	0x000000ff
        /*023c*/ 	.word	0x00000050
        /*0240*/ 	.short	0x0100
        /*0242*/ 	.byte	0x05
	.zero		1


	//   ....[21]....
        /*0244*/ 	.word	0x00000720
        /*0248*/ 	.word	0x000000ff
        /*024c*/ 	.word	0x00000140
        /*0250*/ 	.short	0x0100
        /*0252*/ 	.byte	0x05
	.zero		1


	//   ....[22]....
        /*0254*/ 	.word	0x00000730
        /*0258*/ 	.word	0x000000ff
        /*025c*/ 	.word	0x00000058
        /*0260*/ 	.short	0x0100
        /*0262*/ 	.byte	0x05
	.zero		1


	//   ....[23]....
        /*0264*/ 	.word	0x00000740
        /*0268*/ 	.word	0x000000ff
        /*026c*/ 	.word	0x00000148
        /*0270*/ 	.short	0x0100
        /*0272*/ 	.byte	0x05
	.zero		1


	//   ....[24]....
        /*0274*/ 	.word	0x00000750
        /*0278*/ 	.word	0x000000ff
        /*027c*/ 	.word	0x00000060
        /*0280*/ 	.short	0x0100
        /*0282*/ 	.byte	0x05
	.zero		1


	//   ....[25]....
        /*0284*/ 	.word	0x00000760
        /*0288*/ 	.word	0x000000ff
        /*028c*/ 	.word	0x00000150
        /*0290*/ 	.short	0x0100
        /*0292*/ 	.byte	0x05
	.zero		1


	//   ....[26]....
        /*0294*/ 	.word	0x00000770
        /*0298*/ 	.word	0x000000ff
        /*029c*/ 	.word	0x00000068
        /*02a0*/ 	.short	0x0100
        /*02a2*/ 	.byte	0x05
	.zero		1


	//   ....[27]....
        /*02a4*/ 	.word	0x00000780
        /*02a8*/ 	.word	0x000000ff
        /*02ac*/ 	.word	0x00000158
        /*02b0*/ 	.short	0x0100
        /*02b2*/ 	.byte	0x05
	.zero		1


	//   ....[28]....
        /*02b4*/ 	.word	0x00000790
        /*02b8*/ 	.word	0x000000ff
        /*02bc*/ 	.word	0x00000070
        /*02c0*/ 	.short	0x0100
        /*02c2*/ 	.byte	0x05
	.zero		1


	//   ....[29]....
        /*02c4*/ 	.word	0x000007a0
        /*02c8*/ 	.word	0x000000ff
        /*02cc*/ 	.word	0x00000160
        /*02d0*/ 	.short	0x0100
        /*02d2*/ 	.byte	0x05
	.zero		1


	//   ....[30]....
        /*02d4*/ 	.word	0x000007b0
        /*02d8*/ 	.word	0x000000ff
        /*02dc*/ 	.word	0x00000078
        /*02e0*/ 	.short	0x0100
        /*02e2*/ 	.byte	0x05
	.zero		1


	//   ....[31]....
        /*02e4*/ 	.word	0x000007c0
        /*02e8*/ 	.word	0x000000ff
        /*02ec*/ 	.word	0x00000168
        /*02f0*/ 	.short	0x0100
        /*02f2*/ 	.byte	0x05
	.zero		1


	//   ....[32]....
        /*02f4*/ 	.word	0x000007d0
        /*02f8*/ 	.word	0x000000ff
        /*02fc*/ 	.word	0x00000080
        /*0300*/ 	.short	0x0100
        /*0302*/ 	.byte	0x05
	.zero		1


	//   ....[33]....
        /*0304*/ 	.word	0x000007e0
        /*0308*/ 	.word	0x000000ff
        /*030c*/ 	.word	0x00000170
        /*0310*/ 	.short	0x0100
        /*0312*/ 	.byte	0x05
	.zero		1


	//   ....[34]....
        /*0314*/ 	.word	0x000007f0
        /*0318*/ 	.word	0x000000ff
        /*031c*/ 	.word	0x00000088
        /*0320*/ 	.short	0x0100
        /*0322*/ 	.byte	0x05
	.zero		1


	//   ....[35]....
        /*0324*/ 	.word	0x00000800
        /*0328*/ 	.word	0x000000ff
        /*032c*/ 	.word	0x00000178
        /*0330*/ 	.short	0x0100
        /*0332*/ 	.byte	0x05
	.zero		1


	//   ....[36]....
        /*0334*/ 	.word	0x00000810
        /*0338*/ 	.word	0x000000ff
        /*033c*/ 	.word	0x00000090
        /*0340*/ 	.short	0x0100
        /*0342*/ 	.byte	0x05
	.zero		1


	//   ....[37]....
        /*0344*/ 	.word	0x00000820
        /*0348*/ 	.word	0x000000ff
        /*034c*/ 	.word	0x00000180
        /*0350*/ 	.short	0x0100
        /*0352*/ 	.byte	0x05
	.zero		1


	//   ....[38]....
        /*0354*/ 	.word	0x00000830
        /*0358*/ 	.word	0x000000ff
        /*035c*/ 	.word	0x00000098
        /*0360*/ 	.short	0x0100
        /*0362*/ 	.byte	0x05
	.zero		1


	//   ....[39]....
        /*0364*/ 	.word	0x00000840
        /*0368*/ 	.word	0x000000ff
        /*036c*/ 	.word	0x00000188
        /*0370*/ 	.short	0x0100
        /*0372*/ 	.byte	0x05
	.zero		1


	//   ....[40]....
        /*0374*/ 	.word	0x00000850
        /*0378*/ 	.word	0x000000ff
        /*037c*/ 	.word	0x000000a0
        /*0380*/ 	.short	0x0100
        /*0382*/ 	.byte	0x05
	.zero		1


	//   ....[41]....
        /*0384*/ 	.word	0x00000860
        /*0388*/ 	.word	0x000000ff
        /*038c*/ 	.word	0x00000190
        /*0390*/ 	.short	0x0100
        /*0392*/ 	.byte	0x05
	.zero		1


	//   ....[42]....
        /*0394*/ 	.word	0x00000870
        /*0398*/ 	.word	0x000000ff
        /*039c*/ 	.word	0x000000a8
        /*03a0*/ 	.short	0x0100
        /*03a2*/ 	.byte	0x05
	.zero		1


	//   ....[43]....
        /*03a4*/ 	.word	0x00000880
        /*03a8*/ 	.word	0x000000ff
        /*03ac*/ 	.word	0x00000198
        /*03b0*/ 	.short	0x0100
        /*03b2*/ 	.byte	0x05
	.zero		1


	//   ....[44]....
        /*03b4*/ 	.word	0x00000890
        /*03b8*/ 	.word	0x000000ff
        /*03bc*/ 	.word	0x000000b0
        /*03c0*/ 	.short	0x0100
        /*03c2*/ 	.byte	0x05
	.zero		1


	//   ....[45]....
        /*03c4*/ 	.word	0x000008a0
        /*03c8*/ 	.word	0x000000ff
        /*03cc*/ 	.word	0x000001a0
        /*03d0*/ 	.short	0x0100
        /*03d2*/ 	.byte	0x05
	.zero		1


	//   ....[46]....
        /*03d4*/ 	.word	0x000008b0
        /*03d8*/ 	.word	0x000000ff
        /*03dc*/ 	.word	0x000000b8
        /*03e0*/ 	.short	0x0100
        /*03e2*/ 	.byte	0x05
	.zero		1


	//   ....[47]....
        /*03e4*/ 	.word	0x000008c0
        /*03e8*/ 	.word	0x000000ff
        /*03ec*/ 	.word	0x000001a8
        /*03f0*/ 	.short	0x0100
        /*03f2*/ 	.byte	0x05
	.zero		1


	//   ....[48]....
        /*03f4*/ 	.word	0x000008d0
        /*03f8*/ 	.word	0x000000ff
        /*03fc*/ 	.word	0x000000c0
        /*0400*/ 	.short	0x0100
        /*0402*/ 	.byte	0x05
	.zero		1


	//   ....[49]....
        /*0404*/ 	.word	0x000008e0
        /*0408*/ 	.word	0x000000ff
        /*040c*/ 	.word	0x000001b0
        /*0410*/ 	.short	0x0100
        /*0412*/ 	.byte	0x05
	.zero		1


	//   ....[50]....
        /*0414*/ 	.word	0x000008f0
        /*0418*/ 	.word	0x000000ff
        /*041c*/ 	.word	0x000000c8
        /*0420*/ 	.short	0x0100
        /*0422*/ 	.byte	0x05
	.zero		1


	//   ....[51]....
        /*0424*/ 	.word	0x00000900
        /*0428*/ 	.word	0x000000ff
        /*042c*/ 	.word	0x000001b8
        /*0430*/ 	.short	0x0100
        /*0432*/ 	.byte	0x05
	.zero		1


	//   ....[52]....
        /*0434*/ 	.word	0x00000910
        /*0438*/ 	.word	0x000000ff
        /*043c*/ 	.word	0x000000d0
        /*0440*/ 	.short	0x0100
        /*0442*/ 	.byte	0x05
	.zero		1


	//   ....[53]....
        /*0444*/ 	.word	0x00000920
        /*0448*/ 	.word	0x000000ff
        /*044c*/ 	.word	0x000001c0
        /*0450*/ 	.short	0x0100
        /*0452*/ 	.byte	0x05
	.zero		1


	//   ....[54]....
        /*0454*/ 	.word	0x00000930
        /*0458*/ 	.word	0x000000ff
        /*045c*/ 	.word	0x000000d8
        /*0460*/ 	.short	0x0100
        /*0462*/ 	.byte	0x05
	.zero		1


	//   ....[55]....
        /*0464*/ 	.word	0x00000940
        /*0468*/ 	.word	0x000000ff
        /*046c*/ 	.word	0x000001c8
        /*0470*/ 	.short	0x0100
        /*0472*/ 	.byte	0x05
	.zero		1


	//   ....[56]....
        /*0474*/ 	.word	0x00000950
        /*0478*/ 	.word	0x000000ff
        /*047c*/ 	.word	0x000000e0
        /*0480*/ 	.short	0x0100
        /*0482*/ 	.byte	0x05
	.zero		1


	//   ....[57]....
        /*0484*/ 	.word	0x00000960
        /*0488*/ 	.word	0x000000ff
        /*048c*/ 	.word	0x000001d0
        /*0490*/ 	.short	0x0100
        /*0492*/ 	.byte	0x05
	.zero		1


	//   ....[58]....
        /*0494*/ 	.word	0x00000970
        /*0498*/ 	.word	0x000000ff
        /*049c*/ 	.word	0x000000e8
        /*04a0*/ 	.short	0x0100
        /*04a2*/ 	.byte	0x05
	.zero		1


	//   ....[59]....
        /*04a4*/ 	.word	0x00000980
        /*04a8*/ 	.word	0x000000ff
        /*04ac*/ 	.word	0x000001d8
        /*04b0*/ 	.short	0x0100
        /*04b2*/ 	.byte	0x05
	.zero		1


	//   ....[60]....
        /*04b4*/ 	.word	0x00000ac0
        /*04b8*/ 	.word	0x000000ff
        /*04bc*/ 	.word	0x000001e0
        /*04c0*/ 	.short	0x0100
        /*04c2*/ 	.byte	0x06
	.zero		1


	//   ....[61]....
        /*04c4*/ 	.word	0x00000ad0
        /*04c8*/ 	.word	0x000000ff
        /*04cc*/ 	.word	0x000001f0
        /*04d0*/ 	.short	0x0100
        /*04d2*/ 	.byte	0x06
	.zero		1


	//   ....[62]....
        /*04d4*/ 	.word	0x00000ae0
        /*04d8*/ 	.word	0x000000ff
        /*04dc*/ 	.word	0x000001e8
        /*04e0*/ 	.short	0x0100
        /*04e2*/ 	.byte	0x06
	.zero		1


	//   ....[63]....
        /*04e4*/ 	.word	0x00000af0
        /*04e8*/ 	.word	0x000000ff
        /*04ec*/ 	.word	0x000001f8
        /*04f0*/ 	.short	0x0100
        /*04f2*/ 	.byte	0x06
	.zero		1


	//   ....[64]....
        /*04f4*/ 	.word	0x00000be0
        /*04f8*/ 	.word	0x000000ff
        /*04fc*/ 	.word	0x00000200
        /*0500*/ 	.short	0x0100
        /*0502*/ 	.byte	0x05
	.zero		1


	//   ....[65]....
        /*0504*/ 	.word	0x00000bf0
        /*0508*/ 	.word	0x000000ff
        /*050c*/ 	.word	0x00000208
        /*0510*/ 	.short	0x0100
        /*0512*/ 	.byte	0x05
	.zero		1


	//   ....[66]....
        /*0514*/ 	.word	0x00000d30
        /*0518*/ 	.word	0x000000ff
        /*051c*/ 	.word	0x00000210
        /*0520*/ 	.short	0x0100
        /*0522*/ 	.byte	0x05
	.zero		1


	//   ....[67]....
        /*0524*/ 	.word	0x00000d40
        /*0528*/ 	.word	0x000000ff
        /*052c*/ 	.word	0x00000220
        /*0530*/ 	.short	0x0100
        /*0532*/ 	.byte	0x05
	.zero		1


	//   ....[68]....
        /*0534*/ 	.word	0x00000d50
        /*0538*/ 	.word	0x000000ff
        /*053c*/ 	.word	0x00000218
        /*0540*/ 	.short	0x0100
        /*0542*/ 	.byte	0x05
	.zero		1


	//   ....[69]....
        /*0544*/ 	.word	0x00000d60
        /*0548*/ 	.word	0x000000ff
        /*054c*/ 	.word	0x00000228
        /*0550*/ 	.short	0x0100
        /*0552*/ 	.byte	0x05
	.zero		1


	//   ....[70]....
        /*0554*/ 	.word	0x00000e90
        /*0558*/ 	.word	0x000000ff
        /*055c*/ 	.word	0x00000230
        /*0560*/ 	.short	0x0100
        /*0562*/ 	.byte	0x06
	.zero		1


	//   ....[71]....
        /*0564*/ 	.word	0x00000ea0
        /*0568*/ 	.word	0x000000ff
        /*056c*/ 	.word	0x00000250
        /*0570*/ 	.short	0x0100
        /*0572*/ 	.byte	0x06
	.zero		1


	//   ....[72]....
        /*0574*/ 	.word	0x00000eb0
        /*0578*/ 	.word	0x000000ff
        /*057c*/ 	.word	0x00000238
        /*0580*/ 	.short	0x0100
        /*0582*/ 	.byte	0x06
	.zero		1


	//   ....[73]....
        /*0584*/ 	.word	0x00000ec0
        /*0588*/ 	.word	0x000000ff
        /*058c*/ 	.word	0x00000258
        /*0590*/ 	.short	0x0100
        /*0592*/ 	.byte	0x06
	.zero		1


	//   ....[74]....
        /*0594*/ 	.word	0x00000ed0
        /*0598*/ 	.word	0x000000ff
        /*059c*/ 	.word	0x00000240
        /*05a0*/ 	.short	0x0100
        /*05a2*/ 	.byte	0x06
	.zero		1


	//   ....[75]....
        /*05a4*/ 	.word	0x00000ee0
        /*05a8*/ 	.word	0x000000ff
        /*05ac*/ 	.word	0x00000260
        /*05b0*/ 	.short	0x0100
        /*05b2*/ 	.byte	0x06
	.zero		1


	//   ....[76]....
        /*05b4*/ 	.word	0x00000ef0
        /*05b8*/ 	.word	0x000000ff
        /*05bc*/ 	.word	0x00000248
        /*05c0*/ 	.short	0x0100
        /*05c2*/ 	.byte	0x06
	.zero		1


	//   ....[77]....
        /*05c4*/ 	.word	0x00000f00
        /*05c8*/ 	.word	0x000000ff
        /*05cc*/ 	.word	0x00000268
        /*05d0*/ 	.short	0x0100
        /*05d2*/ 	.byte	0x06
	.zero		1


	//   ....[78]....
        /*05d4*/ 	.word	0x00000ff0
        /*05d8*/ 	.word	0x000000ff
        /*05dc*/ 	.word	0x00000270
        /*05e0*/ 	.short	0x0100
        /*05e2*/ 	.byte	0x05
	.zero		1


	//   ....[79]....
        /*05e4*/ 	.word	0x00001000
        /*05e8*/ 	.word	0x000000ff
        /*05ec*/ 	.word	0x00000280
        /*05f0*/ 	.short	0x0100
        /*05f2*/ 	.byte	0x05
	.zero		1


	//   ....[80]....
        /*05f4*/ 	.word	0x00001010
        /*05f8*/ 	.word	0x000000ff
        /*05fc*/ 	.word	0x00000278
        /*0600*/ 	.short	0x0100
        /*0602*/ 	.byte	0x05
	.zero		1


	//   ....[81]....
        /*0604*/ 	.word	0x00001020
        /*0608*/ 	.word	0x000000ff
        /*060c*/ 	.word	0x00000288
        /*0610*/ 	.short	0x0100
        /*0612*/ 	.byte	0x05
	.zero		1


	//   ....[82]....
        /*0614*/ 	.word	0x000018f0
        /*0618*/ 	.word	0x00000002
        /*061c*/ 	.word	0x00000280
        /*0620*/ 	.short	0x010a
        /*0622*/ 	.byte	0xff
	.zero		1


	//   ....[83]....
        /*0624*/ 	.word	0x00001920
        /*0628*/ 	.word	0x00000002
        /*062c*/ 	.word	0x00000270
        /*0630*/ 	.short	0x0101
        /*0632*/ 	.byte	0xff
	.zero		1


	//   ....[84]....
        /*0634*/ 	.word	0x000019f0
        /*0638*/ 	.word	0x000000ff
        /*063c*/ 	.word	0x000000f0
        /*0640*/ 	.short	0x010a
        /*0642*/ 	.byte	0x05
	.zero		1


	//   ....[85]....
        /*0644*/ 	.word	0x00001a90
        /*0648*/ 	.word	0x000000ff
        /*064c*/ 	.word	0x000000f0
        /*0650*/ 	.short	0x010a
        /*0652*/ 	.byte	0x21
	.zero		1


	//   ....[86]....
        /*0654*/ 	.word	0x00001be0
        /*0658*/ 	.word	0x000000ff
        /*065c*/ 	.word	0x000000f0
        /*0660*/ 	.short	0x010a
        /*0662*/ 	.byte	0x08
	.zero		1


	//   ....[87]....
        /*0664*/ 	.word	0x00001cf0
        /*0668*/ 	.word	0x000000ff
        /*066c*/ 	.word	0x00000208
        /*0670*/ 	.short	0x0101
        /*0672*/ 	.byte	0x04
	.zero		1


	//   ....[88]....
        /*0674*/ 	.word	0x00001d10
        /*0678*/ 	.word	0x000000ff
        /*067c*/ 	.word	0x000000f0
        /*0680*/ 	.short	0x010a
        /*0682*/ 	.byte	0x05
	.zero		1


	//   ....[89]....
        /*0684*/ 	.word	0x00001d90
        /*0688*/ 	.word	0x000000ff
        /*068c*/ 	.word	0x000000f0
        /*0690*/ 	.short	0x010a
        /*0692*/ 	.byte	0x11
	.zero		1


	//   ....[90]....
        /*0694*/ 	.word	0x00001ee0
        /*0698*/ 	.word	0x000000ff
        /*069c*/ 	.word	0x000000f0
        /*06a0*/ 	.short	0x010a
        /*06a2*/ 	.byte	0x08
	.zero		1


	//   ....[91]....
        /*06a4*/ 	.word	0x00002020
        /*06a8*/ 	.word	0x00000002
        /*06ac*/ 	.word	0x00000210
        /*06b0*/ 	.short	0x010a
        /*06b2*/ 	.byte	0xff
	.zero		1


	//   ....[92]....
        /*06b4*/ 	.word	0x000020e0
        /*06b8*/ 	.word	0x00000002
        /*06bc*/ 	.word	0x00000000
        /*06c0*/ 	.short	0x0101
        /*06c2*/ 	.byte	0xff
	.zero		1


	//   ....[93]....
        /*06c4*/ 	.word	0x00002640
        /*06c8*/ 	.word	0x000000ff
        /*06cc*/ 	.word	0x00000000
        /*06d0*/ 	.short	0x010a
        /*06d2*/ 	.byte	0x05
	.zero		1


	//   ....[94]....
        /*06d4*/ 	.word	0x000026d0
        /*06d8*/ 	.word	0x000000ff
        /*06dc*/ 	.word	0x00000000
        /*06e0*/ 	.short	0x010a
        /*06e2*/ 	.byte	0x05
	.zero		1


	//   ....[95]....
        /*06e4*/ 	.word	0x00002760
        /*06e8*/ 	.word	0x000000ff
        /*06ec*/ 	.word	0x00000000
        /*06f0*/ 	.short	0x010a
        /*06f2*/ 	.byte	0x05
	.zero		1


	//   ....[96]....
        /*06f4*/ 	.word	0x000027f0
        /*06f8*/ 	.word	0x000000ff
        /*06fc*/ 	.word	0x00000000
        /*0700*/ 	.short	0x010a
        /*0702*/ 	.byte	0x05
	.zero		1


	//   ....[97]....
        /*0704*/ 	.word	0x00002880
        /*0708*/ 	.word	0x000000ff
        /*070c*/ 	.word	0x00000000
        /*0710*/ 	.short	0x010a
        /*0712*/ 	.byte	0x05
	.zero		1


	//   ....[98]....
        /*0714*/ 	.word	0x00002910
        /*0718*/ 	.word	0x000000ff
        /*071c*/ 	.word	0x00000000
        /*0720*/ 	.short	0x010a
        /*0722*/ 	.byte	0x05
	.zero		1


	//   ....[99]....
        /*0724*/ 	.word	0x000029a0
        /*0728*/ 	.word	0x000000ff
        /*072c*/ 	.word	0x00000000
        /*0730*/ 	.short	0x010a
        /*0732*/ 	.byte	0x05
	.zero		1


	//   ....[100]....
        /*0734*/ 	.word	0x00002a30
        /*0738*/ 	.word	0x000000ff
        /*073c*/ 	.word	0x00000000
        /*0740*/ 	.short	0x010a
        /*0742*/ 	.byte	0x05
	.zero		1


	//   ....[101]....
        /*0744*/ 	.word	0x00002ac0
        /*0748*/ 	.word	0x000000ff
        /*074c*/ 	.word	0x00000000
        /*0750*/ 	.short	0x010a
        /*0752*/ 	.byte	0x05
	.zero		1


	//   ....[102]....
        /*0754*/ 	.word	0x00002b50
        /*0758*/ 	.word	0x000000ff
        /*075c*/ 	.word	0x00000000
        /*0760*/ 	.short	0x010a
        /*0762*/ 	.byte	0x05
	.zero		1


	//   ....[103]....
        /*0764*/ 	.word	0x00002be0
        /*0768*/ 	.word	0x000000ff
        /*076c*/ 	.word	0x00000000
        /*0770*/ 	.short	0x010a
        /*0772*/ 	.byte	0x05
	.zero		1


	//   ....[104]....
        /*0774*/ 	.word	0x00002c70
        /*0778*/ 	.word	0x000000ff
        /*077c*/ 	.word	0x00000000
        /*0780*/ 	.short	0x010a
        /*0782*/ 	.byte	0x05
	.zero		1


	//   ....[105]....
        /*0784*/ 	.word	0x00002d00
        /*0788*/ 	.word	0x000000ff
        /*078c*/ 	.word	0x00000000
        /*0790*/ 	.short	0x010a
        /*0792*/ 	.byte	0x05
	.zero		1


	//   ....[106]....
        /*0794*/ 	.word	0x00002d90
        /*0798*/ 	.word	0x000000ff
        /*079c*/ 	.word	0x00000000
        /*07a0*/ 	.short	0x010a
        /*07a2*/ 	.byte	0x05
	.zero		1


	//   ....[107]....
        /*07a4*/ 	.word	0x00002e20
        /*07a8*/ 	.word	0x000000ff
        /*07ac*/ 	.word	0x00000000
        /*07b0*/ 	.short	0x010a
        /*07b2*/ 	.byte	0x05
	.zero		1


	//   ....[108]....
        /*07b4*/ 	.word	0x00002eb0
        /*07b8*/ 	.word	0x000000ff
        /*07bc*/ 	.word	0x00000000
        /*07c0*/ 	.short	0x010a
        /*07c2*/ 	.byte	0x05
	.zero		1


	//   ....[109]....
        /*07c4*/ 	.word	0x00002f40
        /*07c8*/ 	.word	0x000000ff
        /*07cc*/ 	.word	0x00000000
        /*07d0*/ 	.short	0x010a
        /*07d2*/ 	.byte	0x05
	.zero		1


	//   ....[110]....
        /*07d4*/ 	.word	0x00002fd0
        /*07d8*/ 	.word	0x000000ff
        /*07dc*/ 	.word	0x00000000
        /*07e0*/ 	.short	0x010a
        /*07e2*/ 	.byte	0x05
	.zero		1


	//   ....[111]....
        /*07e4*/ 	.word	0x00003060
        /*07e8*/ 	.word	0x000000ff
        /*07ec*/ 	.word	0x00000000
        /*07f0*/ 	.short	0x010a
        /*07f2*/ 	.byte	0x05
	.zero		1


	//   ....[112]....
        /*07f4*/ 	.word	0x000030f0
        /*07f8*/ 	.word	0x000000ff
        /*07fc*/ 	.word	0x00000000
        /*0800*/ 	.short	0x010a
        /*0802*/ 	.byte	0x05
	.zero		1


	//   ....[113]....
        /*0804*/ 	.word	0x00003180
        /*0808*/ 	.word	0x000000ff
        /*080c*/ 	.word	0x00000000
        /*0810*/ 	.short	0x010a
        /*0812*/ 	.byte	0x05
	.zero		1


	//   ....[114]....
        /*0814*/ 	.word	0x00003210
        /*0818*/ 	.word	0x000000ff
        /*081c*/ 	.word	0x00000000
        /*0820*/ 	.short	0x010a
        /*0822*/ 	.byte	0x05
	.zero		1


	//   ....[115]....
        /*0824*/ 	.word	0x000032a0
        /*0828*/ 	.word	0x000000ff
        /*082c*/ 	.word	0x00000000
        /*0830*/ 	.short	0x010a
        /*0832*/ 	.byte	0x05
	.zero		1


	//   ....[116]....
        /*0834*/ 	.word	0x00003330
        /*0838*/ 	.word	0x000000ff
        /*083c*/ 	.word	0x00000000
        /*0840*/ 	.short	0x010a
        /*0842*/ 	.byte	0x05
	.zero		1


	//   ....[117]....
        /*0844*/ 	.word	0x000033c0
        /*0848*/ 	.word	0x000000ff
        /*084c*/ 	.word	0x00000000
        /*0850*/ 	.short	0x010a
        /*0852*/ 	.byte	0x05
	.zero		1


	//   ....[118]....
        /*0854*/ 	.word	0x00003450
        /*0858*/ 	.word	0x000000ff
        /*085c*/ 	.word	0x00000000
        /*0860*/ 	.short	0x010a
        /*0862*/ 	.byte	0x05
	.zero		1


	//   ....[119]....
        /*0864*/ 	.word	0x000034e0
        /*0868*/ 	.word	0x000000ff
        /*086c*/ 	.word	0x00000000
        /*0870*/ 	.short	0x010a
        /*0872*/ 	.byte	0x05
	.zero		1


	//   ....[120]....
        /*0874*/ 	.word	0x00003570
        /*0878*/ 	.word	0x000000ff
        /*087c*/ 	.word	0x00000000
        /*0880*/ 	.short	0x010a
        /*0882*/ 	.byte	0x05
	.zero		1


	//   ....[121]....
        /*0884*/ 	.word	0x00003600
        /*0888*/ 	.word	0x000000ff
        /*088c*/ 	.word	0x00000000
        /*0890*/ 	.short	0x010a
        /*0892*/ 	.byte	0x05
	.zero		1


	//   ....[122]....
        /*0894*/ 	.word	0x000036a0
        /*0898*/ 	.word	0x00000000
        /*089c*/ 	.word	0x00000000
        /*08a0*/ 	.short	0x010a
        /*08a2*/ 	.byte	0xff
	.zero		1


	//   ....[123]....
        /*08a4*/ 	.word	0x000037c0
        /*08a8*/ 	.word	0x00000000
        /*08ac*/ 	.word	0x00000270
        /*08b0*/ 	.short	0x010a
        /*08b2*/ 	.byte	0xff
	.zero		1


	//   ....[124]....
        /*08b4*/ 	.word	0x00003830
        /*08b8*/ 	.word	0x00000000
        /*08bc*/ 	.word	0x00000000
        /*08c0*/ 	.short	0x0101
        /*08c2*/ 	.byte	0xff
	.zero		1


	//   ....[125]....
        /*08c4*/ 	.word	0x00003850
        /*08c8*/ 	.word	0x000000ff
        /*08cc*/ 	.word	0x00000220
        /*08d0*/ 	.short	0x010a
        /*08d2*/ 	.byte	0x05
	.zero		1


	//   ....[126]....
        /*08d4*/ 	.word	0x00003970
        /*08d8*/ 	.word	0x00000000
        /*08dc*/ 	.word	0x00000210
        /*08e0*/ 	.short	0x010a
        /*08e2*/ 	.byte	0xff
	.zero		1


	//   ....[127]....
        /*08e4*/ 	.word	0x00003a70
        /*08e8*/ 	.word	0x00000000
        /*08ec*/ 	.word	0x00000000
        /*08f0*/ 	.short	0x0101
        /*08f2*/ 	.byte	0xff
	.zero		1


	//   ....[128]....
        /*08f4*/ 	.word	0x00003b00
        /*08f8*/ 	.word	0x000000ff
        /*08fc*/ 	.word	0x00000220
        /*0900*/ 	.short	0x0106
        /*0902*/ 	.byte	0x05
	.zero		1


	//   ....[129]....
        /*0904*/ 	.word	0x00003b20
        /*0908*/ 	.word	0x000000ff
        /*090c*/ 	.word	0x00000220
        /*0910*/ 	.short	0x010a
        /*0912*/ 	.byte	0x05
	.zero		1


	//   ....[130]....
        /*0914*/ 	.word	0x00003bb0
        /*0918*/ 	.word	0x000000ff
        /*091c*/ 	.word	0x00000220
        /*0920*/ 	.short	0x0106
        /*0922*/ 	.byte	0x04
	.zero		1


	//   ....[131]....
        /*0924*/ 	.word	0x00003bf0
        /*0928*/ 	.word	0x00000000
        /*092c*/ 	.word	0x00000220
        /*0930*/ 	.short	0x010a
        /*0932*/ 	.byte	0xff
	.zero		1


	//   ....[132]....
        /*0934*/ 	.word	0x000040f0
        /*0938*/ 	.word	0x00000000
        /*093c*/ 	.word	0x00000210
        /*0940*/ 	.short	0x010a
        /*0942*/ 	.byte	0xff
	.zero		1


	//   ....[133]....
        /*0944*/ 	.word	0x00004200
        /*0948*/ 	.word	0x00000003
        /*094c*/ 	.word	0x00000000
        /*0950*/ 	.short	0x0101
        /*0952*/ 	.byte	0xff
	.zero		1


	//   ....[134]....
        /*0954*/ 	.word	0x00004210
        /*0958*/ 	.word	0x000000ff
        /*095c*/ 	.word	0x00000000
        /*0960*/ 	.short	0x010a
        /*0962*/ 	.byte	0x05
	.zero		1


	//   ....[135]....
        /*0964*/ 	.word	0x00004280
        /*0968*/ 	.word	0x000000ff
        /*096c*/ 	.word	0x00000250
        /*0970*/ 	.short	0x010a
        /*0972*/ 	.byte	0x0e
	.zero		1


	//   ....[136]....
        /*0974*/ 	.word	0x00004350
        /*0978*/ 	.word	0x000000ff
        /*097c*/ 	.word	0x00000000
        /*0980*/ 	.short	0x010a
        /*0982*/ 	.byte	0x07
	.zero		1


	//   ....[137]....
        /*0984*/ 	.word	0x00004480
        /*0988*/ 	.word	0x000000ff
        /*098c*/ 	.word	0x00000000
        /*0990*/ 	.short	0x010a
        /*0992*/ 	.byte	0x13
	.zero		1


	//   ....[138]....
        /*0994*/ 	.word	0x00004680
        /*0998*/ 	.word	0x000000ff
        /*099c*/ 	.word	0x00000000
        /*09a0*/ 	.short	0x010a
        /*09a2*/ 	.byte	0x05
	.zero		1


	//   ....[139]....
        /*09a4*/ 	.word	0x00004710
        /*09a8*/ 	.word	0x000000ff
        /*09ac*/ 	.word	0x00000000
        /*09b0*/ 	.short	0x010a
        /*09b2*/ 	.byte	0x05
	.zero		1


	//   ....[140]....
        /*09b4*/ 	.word	0x000047a0
        /*09b8*/ 	.word	0x000000ff
        /*09bc*/ 	.word	0x00000000
        /*09c0*/ 	.short	0x010a
        /*09c2*/ 	.byte	0x05
	.zero		1


	//   ....[141]....
        /*09c4*/ 	.word	0x00004830
        /*09c8*/ 	.word	0x000000ff
        /*09cc*/ 	.word	0x00000000
        /*09d0*/ 	.short	0x010a
        /*09d2*/ 	.byte	0x06
	.zero		1


	//   ....[142]....
        /*09d4*/ 	.word	0x00004c70
        /*09d8*/ 	.word	0x00000000
        /*09dc*/ 	.word	0x00000210
        /*09e0*/ 	.short	0x010a
        /*09e2*/ 	.byte	0xff
	.zero		1


	//   ....[143]....
        /*09e4*/ 	.word	0x00004d50
        /*09e8*/ 	.word	0x00000000
        /*09ec*/ 	.word	0x00000000
        /*09f0*/ 	.short	0x0101
        /*09f2*/ 	.byte	0xff
	.zero		1


	//   ....[144]....
        /*09f4*/ 	.word	0x00005070
        /*09f8*/ 	.word	0x000000ff
        /*09fc*/ 	.word	0x00000208
        /*0a00*/ 	.short	0x010a
        /*0a02*/ 	.byte	0x04
	.zero		1


	//   ....[145]....
        /*0a04*/ 	.word	0x00005250
        /*0a08*/ 	.word	0x000000ff
        /*0a0c*/ 	.word	0x000001f0
        /*0a10*/ 	.short	0x010a
        /*0a12*/ 	.byte	0x0d
	.zero		1


	//   ....[146]....
        /*0a14*/ 	.word	0x000055e0
        /*0a18*/ 	.word	0x000000ff
        /*0a1c*/ 	.word	0x000001e0
        /*0a20*/ 	.short	0x010b
        /*0a22*/ 	.byte	0x0d
	.zero		1


	//   ....[147]....
        /*0a24*/ 	.word	0x00005630
        /*0a28*/ 	.word	0x000000ff
        /*0a2c*/ 	.word	0x00000000
        /*0a30*/ 	.short	0x0101
        /*0a32*/ 	.byte	0x15
	.zero		1


	//   ....[148]....
        /*0a34*/ 	.word	0x000056e0
        /*0a38*/ 	.word	0x000000ff
        /*0a3c*/ 	.word	0x00000000
        /*0a40*/ 	.short	0x010a
        /*0a42*/ 	.byte	0x04
	.zero		1


	//   ....[149]....
        /*0a44*/ 	.word	0x00005780
        /*0a48*/ 	.word	0x00000000
        /*0a4c*/ 	.word	0x00000000
        /*0a50*/ 	.short	0x010a
        /*0a52*/ 	.byte	0xff
	.zero		1


	//   ....[150]....
        /*0a54*/ 	.word	0x00005ac0
        /*0a58*/ 	.word	0x00000000
        /*0a5c*/ 	.word	0x00000210
        /*0a60*/ 	.short	0x010a
        /*0a62*/ 	.byte	0xff
	.zero		1


	//   ....[151]....
        /*0a64*/ 	.word	0x00005bd0
        /*0a68*/ 	.word	0x00000000
        /*0a6c*/ 	.word	0x00000000
        /*0a70*/ 	.short	0x0101
        /*0a72*/ 	.byte	0xff
	.zero		1


	//   ....[152]....
        /*0a74*/ 	.word	0x00006510
        /*0a78*/ 	.word	0x00000000
        /*0a7c*/ 	.word	0x000001e0
        /*0a80*/ 	.short	0x010a
        /*0a82*/ 	.byte	0xff
	.zero		1


	//   ....[153]....
        /*0a84*/ 	.word	0x00006530
        /*0a88*/ 	.word	0x00000011
        /*0a8c*/ 	.word	0x00000230
        /*0a90*/ 	.short	0x010a
        /*0a92*/ 	.byte	0xff
	.zero		1


	//   ....[154]....
        /*0a94*/ 	.word	0x00006640
        /*0a98*/ 	.word	0x00000000
        /*0a9c*/ 	.word	0x000001e0
        /*0aa0*/ 	.short	0x010a
        /*0aa2*/ 	.byte	0xff
	.zero		1


	//   ....[155]....
        /*0aa4*/ 	.word	0x000067e0
        /*0aa8*/ 	.word	0x00000011
        /*0aac*/ 	.word	0x00000230
        /*0ab0*/ 	.short	0x010a
        /*0ab2*/ 	.byte	0xff
	.zero		1


	//   ....[156]....
        /*0ab4*/ 	.word	0x00007180
        /*0ab8*/ 	.word	0x000000ff
        /*0abc*/ 	.word	0x00000000
        /*0ac0*/ 	.short	0x0101
        /*0ac2*/ 	.byte	0x05
	.zero		1


	//   ....[157]....
        /*0ac4*/ 	.word	0x00007520
        /*0ac8*/ 	.word	0x00000000
        /*0acc*/ 	.word	0x00000000
        /*0ad0*/ 	.short	0x0101
        /*0ad2*/ 	.byte	0xff
	.zero		1


	//   ....[158]....
        /*0ad4*/ 	.word	0x000077c0
        /*0ad8*/ 	.word	0x00000002
        /*0adc*/ 	.word	0x00000280
        /*0ae0*/ 	.short	0x010a
        /*0ae2*/ 	.byte	0xff
	.zero		1


	//   ....[159]....
        /*0ae4*/ 	.word	0x00007820
        /*0ae8*/ 	.word	0x00000002
        /*0aec*/ 	.word	0x000000f0
        /*0af0*/ 	.short	0x010a
        /*0af2*/ 	.byte	0xff
	.zero		1


	//   ....[160]....
        /*0af4*/ 	.word	0x00007880
        /*0af8*/ 	.word	0x00000002
        /*0afc*/ 	.word	0x000000f0
        /*0b00*/ 	.short	0x010a
        /*0b02*/ 	.byte	0xff
	.zero		1


	//   ....[161]....
        /*0b04*/ 	.word	0x000078d0
        /*0b08*/ 	.word	0x00000002
        /*0b0c*/ 	.word	0x00000210
        /*0b10*/ 	.short	0x010a
        /*0b12*/ 	.byte	0xff
	.zero		1


	//   ....[162]....
        /*0b14*/ 	.word	0x00007930
        /*0b18*/ 	.word	0x00000000
        /*0b1c*/ 	.word	0x00000000
        /*0b20*/ 	.short	0x010a
        /*0b22*/ 	.byte	0xff
	.zero		1


	//   ....[163]....
        /*0b24*/ 	.word	0x00007990
        /*0b28*/ 	.word	0x00000000
        /*0b2c*/ 	.word	0x00000000
        /*0b30*/ 	.short	0x010a
        /*0b32*/ 	.byte	0xff
	.zero		1


	//   ....[164]....
        /*0b34*/ 	.word	0x000079f0
        /*0b38*/ 	.word	0x00000000
        /*0b3c*/ 	.word	0x00000000
        /*0b40*/ 	.short	0x010a
        /*0b42*/ 	.byte	0xff
	.zero		1


	//   ....[165]....
        /*0b44*/ 	.word	0x00007a50
        /*0b48*/ 	.word	0x00000000
        /*0b4c*/ 	.word	0x00000000
        /*0b50*/ 	.short	0x010a
        /*0b52*/ 	.byte	0xff
	.zero		1


	//   ....[166]....
        /*0b54*/ 	.word	0x00007ab0
        /*0b58*/ 	.word	0x00000000
        /*0b5c*/ 	.word	0x00000000
        /*0b60*/ 	.short	0x010a
        /*0b62*/ 	.byte	0xff
	.zero		1


	//   ....[167]....
        /*0b64*/ 	.word	0x00007b10
        /*0b68*/ 	.word	0x00000000
        /*0b6c*/ 	.word	0x00000000
        /*0b70*/ 	.short	0x010a
        /*0b72*/ 	.byte	0xff
	.zero		1


	//   ....[168]....
        /*0b74*/ 	.word	0x00007b70
        /*0b78*/ 	.word	0x00000000
        /*0b7c*/ 	.word	0x00000000
        /*0b80*/ 	.short	0x010a
        /*0b82*/ 	.byte	0xff
	.zero		1


	//   ....[169]....
        /*0b84*/ 	.word	0x00007bd0
        /*0b88*/ 	.word	0x00000000
        /*0b8c*/ 	.word	0x00000000
        /*0b90*/ 	.short	0x010a
        /*0b92*/ 	.byte	0xff
	.zero		1


	//   ....[170]....
        /*0b94*/ 	.word	0x00007c30
        /*0b98*/ 	.word	0x00000000
        /*0b9c*/ 	.word	0x00000000
        /*0ba0*/ 	.short	0x010a
        /*0ba2*/ 	.byte	0xff
	.zero		1


	//   ....[171]....
        /*0ba4*/ 	.word	0x00007c90
        /*0ba8*/ 	.word	0x00000000
        /*0bac*/ 	.word	0x00000000
        /*0bb0*/ 	.short	0x010a
        /*0bb2*/ 	.byte	0xff
	.zero		1


	//   ....[172]....
        /*0bb4*/ 	.word	0x00007cf0
        /*0bb8*/ 	.word	0x00000000
        /*0bbc*/ 	.word	0x00000000
        /*0bc0*/ 	.short	0x010a
        /*0bc2*/ 	.byte	0xff
	.zero		1


	//   ....[173]....
        /*0bc4*/ 	.word	0x00007d50
        /*0bc8*/ 	.word	0x00000000
        /*0bcc*/ 	.word	0x00000000
        /*0bd0*/ 	.short	0x010a
        /*0bd2*/ 	.byte	0xff
	.zero		1


	//   ....[174]....
        /*0bd4*/ 	.word	0x00007db0
        /*0bd8*/ 	.word	0x00000000
        /*0bdc*/ 	.word	0x00000000
        /*0be0*/ 	.short	0x010a
        /*0be2*/ 	.byte	0xff
	.zero		1


	//   ....[175]....
        /*0be4*/ 	.word	0x00007e10
        /*0be8*/ 	.word	0x00000000
        /*0bec*/ 	.word	0x00000000
        /*0bf0*/ 	.short	0x010a
        /*0bf2*/ 	.byte	0xff
	.zero		1


	//   ....[176]....
        /*0bf4*/ 	.word	0x00007e70
        /*0bf8*/ 	.word	0x00000000
        /*0bfc*/ 	.word	0x00000000
        /*0c00*/ 	.short	0x010a
        /*0c02*/ 	.byte	0xff
	.zero		1


	//   ....[177]....
        /*0c04*/ 	.word	0x00007ed0
        /*0c08*/ 	.word	0x00000000
        /*0c0c*/ 	.word	0x00000000
        /*0c10*/ 	.short	0x010a
        /*0c12*/ 	.byte	0xff
	.zero		1


	//   ....[178]....
        /*0c14*/ 	.word	0x00007f30
        /*0c18*/ 	.word	0x00000000
        /*0c1c*/ 	.word	0x00000000
        /*0c20*/ 	.short	0x010a
        /*0c22*/ 	.byte	0xff
	.zero		1


	//   ....[179]....
        /*0c24*/ 	.word	0x00007f90
        /*0c28*/ 	.word	0x00000000
        /*0c2c*/ 	.word	0x00000000
        /*0c30*/ 	.short	0x010a
        /*0c32*/ 	.byte	0xff
	.zero		1


	//   ....[180]....
        /*0c34*/ 	.word	0x00007ff0
        /*0c38*/ 	.word	0x00000000
        /*0c3c*/ 	.word	0x00000000
        /*0c40*/ 	.short	0x010a
        /*0c42*/ 	.byte	0xff
	.zero		1


	//   ....[181]....
        /*0c44*/ 	.word	0x00008050
        /*0c48*/ 	.word	0x00000000
        /*0c4c*/ 	.word	0x00000000
        /*0c50*/ 	.short	0x010a
        /*0c52*/ 	.byte	0xff
	.zero		1


	//   ....[182]....
        /*0c54*/ 	.word	0x000080b0
        /*0c58*/ 	.word	0x00000000
        /*0c5c*/ 	.word	0x00000000
        /*0c60*/ 	.short	0x010a
        /*0c62*/ 	.byte	0xff
	.zero		1


	//   ....[183]....
        /*0c64*/ 	.word	0x00008110
        /*0c68*/ 	.word	0x00000000
        /*0c6c*/ 	.word	0x00000000
        /*0c70*/ 	.short	0x010a
        /*0c72*/ 	.byte	0xff
	.zero		1


	//   ....[184]....
        /*0c74*/ 	.word	0x00008170
        /*0c78*/ 	.word	0x00000000
        /*0c7c*/ 	.word	0x00000000
        /*0c80*/ 	.short	0x010a
        /*0c82*/ 	.byte	0xff
	.zero		1


	//   ....[185]....
        /*0c84*/ 	.word	0x000081d0
        /*0c88*/ 	.word	0x00000000
        /*0c8c*/ 	.word	0x00000000
        /*0c90*/ 	.short	0x010a
        /*0c92*/ 	.byte	0xff
	.zero		1


	//   ....[186]....
        /*0c94*/ 	.word	0x00008230
        /*0c98*/ 	.word	0x00000000
        /*0c9c*/ 	.word	0x00000000
        /*0ca0*/ 	.short	0x010a
        /*0ca2*/ 	.byte	0xff
	.zero		1


	//   ....[187]....
        /*0ca4*/ 	.word	0x00008290
        /*0ca8*/ 	.word	0x00000000
        /*0cac*/ 	.word	0x00000000
        /*0cb0*/ 	.short	0x010a
        /*0cb2*/ 	.byte	0xff
	.zero		1


	//   ....[188]....
        /*0cb4*/ 	.word	0x000082f0
        /*0cb8*/ 	.word	0x00000000
        /*0cbc*/ 	.word	0x00000000
        /*0cc0*/ 	.short	0x010a
        /*0cc2*/ 	.byte	0xff
	.zero		1


	//   ....[189]....
        /*0cc4*/ 	.word	0x00008350
        /*0cc8*/ 	.word	0x00000000
        /*0ccc*/ 	.word	0x00000000
        /*0cd0*/ 	.short	0x010a
        /*0cd2*/ 	.byte	0xff
	.zero		1


	//   ....[190]....
        /*0cd4*/ 	.word	0x000083b0
        /*0cd8*/ 	.word	0x00000000
        /*0cdc*/ 	.word	0x00000000
        /*0ce0*/ 	.short	0x010a
        /*0ce2*/ 	.byte	0xff
	.zero		1


	//   ....[191]....
        /*0ce4*/ 	.word	0x00008400
        /*0ce8*/ 	.word	0x00000000
        /*0cec*/ 	.word	0x00000270
        /*0cf0*/ 	.short	0x010a
        /*0cf2*/ 	.byte	0xff
	.zero		1


	//   ....[192]....
        /*0cf4*/ 	.word	0x00008460
        /*0cf8*/ 	.word	0x00000000
        /*0cfc*/ 	.word	0x00000220
        /*0d00*/ 	.short	0x010a
        /*0d02*/ 	.byte	0xff
	.zero		1


	//   ....[193]....
        /*0d04*/ 	.word	0x000084b0
        /*0d08*/ 	.word	0x00000000
        /*0d0c*/ 	.word	0x00000210
        /*0d10*/ 	.short	0x010a
        /*0d12*/ 	.byte	0xff
	.zero		1


	//   ....[194]....
        /*0d14*/ 	.word	0x00008510
        /*0d18*/ 	.word	0x00000000
        /*0d1c*/ 	.word	0x00000220
        /*0d20*/ 	.short	0x010a
        /*0d22*/ 	.byte	0xff
	.zero		1


	//   ....[195]....
        /*0d24*/ 	.word	0x00008560
        /*0d28*/ 	.word	0x00000000
        /*0d2c*/ 	.word	0x00000210
        /*0d30*/ 	.short	0x010a
        /*0d32*/ 	.byte	0xff
	.zero		1


	//   ....[196]....
        /*0d34*/ 	.word	0x000085c0
        /*0d38*/ 	.word	0x00000002
        /*0d3c*/ 	.word	0x00000250
        /*0d40*/ 	.short	0x010a
        /*0d42*/ 	.byte	0xff
	.zero		1


	//   ....[197]....
        /*0d44*/ 	.word	0x00008620
        /*0d48*/ 	.word	0x00000000
        /*0d4c*/ 	.word	0x00000000
        /*0d50*/ 	.short	0x010a
        /*0d52*/ 	.byte	0xff
	.zero		1


	//   ....[198]....
        /*0d54*/ 	.word	0x00008680
        /*0d58*/ 	.word	0x00000000
        /*0d5c*/ 	.word	0x00000000
        /*0d60*/ 	.short	0x010a
        /*0d62*/ 	.byte	0xff
	.zero		1


	//   ....[199]....
        /*0d64*/ 	.word	0x000086e0
        /*0d68*/ 	.word	0x00000000
        /*0d6c*/ 	.word	0x00000000
        /*0d70*/ 	.short	0x010a
        /*0d72*/ 	.byte	0xff
	.zero		1


	//   ....[200]....
        /*0d74*/ 	.word	0x00008740
        /*0d78*/ 	.word	0x00000000
        /*0d7c*/ 	.word	0x00000000
        /*0d80*/ 	.short	0x010a
        /*0d82*/ 	.byte	0xff
	.zero		1


	//   ....[201]....
        /*0d84*/ 	.word	0x000087a0
        /*0d88*/ 	.word	0x00000000
        /*0d8c*/ 	.word	0x00000000
        /*0d90*/ 	.short	0x010a
        /*0d92*/ 	.byte	0xff
	.zero		1


	//   ....[202]....
        /*0d94*/ 	.word	0x000087f0
        /*0d98*/ 	.word	0x00000000
        /*0d9c*/ 	.word	0x00000210
        /*0da0*/ 	.short	0x010a
        /*0da2*/ 	.byte	0xff
	.zero		1


	//   ....[203]....
        /*0da4*/ 	.word	0x00008850
        /*0da8*/ 	.word	0x00000000
        /*0dac*/ 	.word	0x00000208
        /*0db0*/ 	.short	0x010a
        /*0db2*/ 	.byte	0xff
	.zero		1


	//   ....[204]....
        /*0db4*/ 	.word	0x000088b0
        /*0db8*/ 	.word	0x00000000
        /*0dbc*/ 	.word	0x000001f0
        /*0dc0*/ 	.short	0x010a
        /*0dc2*/ 	.byte	0xff
	.zero		1


	//   ....[205]....
        /*0dc4*/ 	.word	0x00008910
        /*0dc8*/ 	.word	0x00000000
        /*0dcc*/ 	.word	0x00000000
        /*0dd0*/ 	.short	0x010a
        /*0dd2*/ 	.byte	0xff
	.zero		1


	//   ....[206]....
        /*0dd4*/ 	.word	0x00008960
        /*0dd8*/ 	.word	0x00000000
        /*0ddc*/ 	.word	0x00000210
        /*0de0*/ 	.short	0x010a
        /*0de2*/ 	.byte	0xff
	.zero		1


	//   ....[207]....
        /*0de4*/ 	.word	0x000089b0
        /*0de8*/ 	.word	0x00000000
        /*0dec*/ 	.word	0x000001e0
        /*0df0*/ 	.short	0x010a
        /*0df2*/ 	.byte	0xff
	.zero		1


	//   ....[208]....
        /*0df4*/ 	.word	0x00008a00
        /*0df8*/ 	.word	0x00000011
        /*0dfc*/ 	.word	0x00000230
        /*0e00*/ 	.short	0x010a
        /*0e02*/ 	.byte	0xff
	.zero		1


	//----- nvinfo : EIATTR_NUM_MBARRIERS
	.align		4
.L_47:
        /*0e04*/ 	.byte	0x03, 0x38
        /*0e06*/ 	.short	0x0052


	//----- nvinfo : EIATTR_EXIT_INSTR_OFFSETS
	.align		4
        /*0e08*/ 	.byte	0x04, 0x1c
        /*0e0a*/ 	.short	(.L_49 - .L_48)


	//   ....[0]....
.L_48:
        /*0e0c*/ 	.word	0x000036d0


	//   ....[1]....
        /*0e10*/ 	.word	0x00003bc0


	//   ....[2]....
        /*0e14*/ 	.word	0x00003c20


	//   ....[3]....
        /*0e18*/ 	.word	0x00004a90


	//   ....[4]....
        /*0e1c*/ 	.word	0x000057b0


	//   ....[5]....
        /*0e20*/ 	.word	0x000057f0


	//   ....[6]....
        /*0e24*/ 	.word	0x000076d0


	//   ....[7]....
        /*0e28*/ 	.word	0x00007750


	//   ....[8]....
        /*0e2c*/ 	.word	0x00007780


	//   ....[9]....
        /*0e30*/ 	.word	0x000077b0


	//----- nvinfo : EIATTR_MAX_THREADS
	.align		4
.L_49:
        /*0e34*/ 	.byte	0x04, 0x05
        /*0e36*/ 	.short	(.L_51 - .L_50)
.L_50:
        /*0e38*/ 	.word	0x00000100
        /*0e3c*/ 	.word	0x00000001
        /*0e40*/ 	.word	0x00000001


	//----- nvinfo : EIATTR_CRS_STACK_SIZE
	.align		4
.L_51:
        /*0e44*/ 	.byte	0x04, 0x1e
        /*0e46*/ 	.short	(.L_53 - .L_52)
.L_52:
        /*0e48*/ 	.word	0x00000000


	//----- nvinfo : EIATTR_CBANK_PARAM_SIZE
	.align		4
.L_53:
        /*0e4c*/ 	.byte	0x03, 0x19
        /*0e4e*/ 	.short	0x0800


	//----- nvinfo : EIATTR_PARAM_CBANK
	.align		4
        /*0e50*/ 	.byte	0x04, 0x0a
        /*0e52*/ 	.short	(.L_55 - .L_54)
	.align		4
.L_54:
        /*0e54*/ 	.word	index@(.nv.constant0._ZN7cutlass13device_kernelINS_4gemm6kernel13GemmUniversalIN4cute5tupleIJiiiiEEENS1_10collective13CollectiveMmaINS1_35MainloopSm100TmaUmmaWarpSpecializedILi30ELi2ELi4ENS5_IJNS4_1CILi1EEESB_SB_EEEEENS5_IJNSA_ILi64EEENSA_ILi48EEENSA_ILi32EEEEEENS_10bfloat16_tENS5_IJlSB_lEEESI_SJ_NS4_8TiledMMAINS4_8MMA_AtomIJNS4_20SM100_MMA_F16BF16_SSISI_SI_fLi64ELi48ELNS4_4UMMA5MajorE0ELSO_0ELNSN_7ScaleInE0ELSP_0EEEEEENS4_6LayoutISC_NS5_IJNSA_ILi0EEEST_ST_EEEEENS5_IJNS4_10UnderscoreESW_SW_EEEEENS4_13SM90_TMA_LOADENS4_14ComposedLayoutINS4_7SwizzleILi2ELi4ELi3EEENS4_18smem_ptr_flag_bitsILi16EEENSS_INS5_IJNSA_ILi8EEESG_EEENS5_IJSG_SB_EEEEEEEvNS4_8identityESZ_S19_vS1A_EENS_8epilogue10collective18CollectiveEpilogueINS1C_23Sm100TmaWarpSpecializedILi2ELi1ELi24ELb1ELb0EEEJSH_NS5_IJNSS_ISE_SB_EENSS_ISF_SB_EEEEESI_SJ_SI_SJ_NS1C_6fusion15FusionCallbacksIS1G_NS1K_17LinearCombinationISI_fSI_fLNS_15FloatRoundStyleE2EEESH_S1J_JEEENS4_5SM1004TMEM4LOAD26SM100_TMEM_LOAD_16dp256b2xESZ_NS10_INS11_ILi1ELi4ELi3EEES14_NSS_INS5_IJS15_NSA_ILi16EEEEEENS5_IJS1V_SB_EEEEEEENS4_17SM75_U32x4_LDSM_NENS4_14SM90_TMA_STOREES1Z_NS4_17SM90_U32x4_STSM_NENS4_39AutoVectorizingCopyWithAssumedAlignmentILi128EEEEEEvvEEEEvNT_6ParamsE)
        /*0e58*/ 	.short	0x0380
        /*0e5a*/ 	.short	0x0800


	//----- nvinfo : EIATTR_SW_WAR
	.align		4
.L_55:
        /*0e5c*/ 	.byte	0x04, 0x36
        /*0e5e*/ 	.short	(.L_57 - .L_56)
.L_56:
        /*0e60*/ 	.word	0x00000008
.L_57:


//--------------------- .nv.callgraph             --------------------------
	.section	.nv.callgraph,"",@"SHT_CUDA_CALLGRAPH"
	.align	4
	.sectionentsize	8
	.align		4
        /*0000*/ 	.word	0x00000000
	.align		4
        /*0004*/ 	.word	0xffffffff
	.align		4
        /*0008*/ 	.word	index@(_ZN7cutlass13device_kernelINS_4gemm6kernel13GemmUniversalIN4cute5tupleIJiiiiEEENS1_10collective13CollectiveMmaINS1_35MainloopSm100TmaUmmaWarpSpecializedILi30ELi2ELi4ENS5_IJNS4_1CILi1EEESB_SB_EEEEENS5_IJNSA_ILi64EEENSA_ILi48EEENSA_ILi32EEEEEENS_10bfloat16_tENS5_IJlSB_lEEESI_SJ_NS4_8TiledMMAINS4_8MMA_AtomIJNS4_20SM100_MMA_F16BF16_SSISI_SI_fLi64ELi48ELNS4_4UMMA5MajorE0ELSO_0ELNSN_7ScaleInE0ELSP_0EEEEEENS4_6LayoutISC_NS5_IJNSA_ILi0EEEST_ST_EEEEENS5_IJNS4_10UnderscoreESW_SW_EEEEENS4_13SM90_TMA_LOADENS4_14ComposedLayoutINS4_7SwizzleILi2ELi4ELi3EEENS4_18smem_ptr_flag_bitsILi16EEENSS_INS5_IJNSA_ILi8EEESG_EEENS5_IJSG_SB_EEEEEEEvNS4_8identityESZ_S19_vS1A_EENS_8epilogue10collective18CollectiveEpilogueINS1C_23Sm100TmaWarpSpecializedILi2ELi1ELi24ELb1ELb0EEEJSH_NS5_IJNSS_ISE_SB_EENSS_ISF_SB_EEEEESI_SJ_SI_SJ_NS1C_6fusion15FusionCallbacksIS1G_NS1K_17LinearCombinationISI_fSI_fLNS_15FloatRoundStyleE2EEESH_S1J_JEEENS4_5SM1004TMEM4LOAD26SM100_TMEM_LOAD_16dp256b2xESZ_NS10_INS11_ILi1ELi4ELi3EEES14_NSS_INS5_IJS15_NSA_ILi16EEEEEENS5_IJS1V_SB_EEEEEEENS4_17SM75_U32x4_LDSM_NENS4_14SM90_TMA_STOREES1Z_NS4_17SM90_U32x4_STSM_NENS4_39AutoVectorizingCopyWithAssumedAlignmentILi128EEEEEEvvEEEEvNT_6ParamsE)
	.align		4
        /*000c*/ 	.word	index@(__assertfail)
	.align		4
        /*0010*/ 	.word	0x00000000
	.align		4
        /*0014*/ 	.word	0xfffffffe
	.align		4
        /*0018*/ 	.word	0x00000000
	.align		4
        /*001c*/ 	.word	0xfffffffd
	.align		4
        /*0020*/ 	.word	0x00000000
	.align		4
        /*0024*/ 	.word	0xfffffffc


//--------------------- .nv.constant4             --------------------------
	.section	.nv.constant4,"a",@progbits
	.align	8
	.align		8
.nv.constant4:
        /*0000*/ 	.dword	__assertfail
	.align		8
        /*0008*/ 	.dword	__unnamed_1
	.align		8
        /*0010*/ 	.dword	__unnamed_2
	.align		8
        /*0018*/ 	.dword	_ZN39_INTERNAL_0663599e_4_k_cu_a3d7c1cd_73804cuda3std3__45__cpo5beginE
	.align		8
        /*0020*/ 	.dword	_ZN39_INTERNAL_0663599e_4_k_cu_a3d7c1cd_73804cuda3std3__45__cpo3endE
	.align		8
        /*0028*/ 	.dword	_ZN39_INTERNAL_0663599e_4_k_cu_a3d7c1cd_73804cuda3std3__45__cpo6cbeginE
	.align		8
        /*0030*/ 	.dword	_ZN39_INTERNAL_0663599e_4_k_cu_a3d7c1cd_73804cuda3std3__45__cpo4cendE
	.align		8
        /*0038*/ 	.dword	_ZN39_INTERNAL_0663599e_4_k_cu_a3d7c1cd_73804cuda3std3__441_GLOBAL__N__0663599e_4_k_cu_a3d7c1cd_73806ignoreE
	.align		8
        /*0040*/ 	.dword	_ZN39_INTERNAL_0663599e_4_k_cu_a3d7c1cd_73804cuda3std3__419piecewise_constructE
	.align		8
        /*0048*/ 	.dword	_ZN39_INTERNAL_0663599e_4_k_cu_a3d7c1cd_73804cuda3std3__48in_placeE
	.align		8
        /*0050*/ 	.dword	_ZN39_INTERNAL_0663599e_4_k_cu_a3d7c1cd_73804cuda3std6ranges3__45__cpo4swapE
	.align		8
        /*0058*/ 	.dword	_ZN39_INTERNAL_0663599e_4_k_cu_a3d7c1cd_73804cuda3std6ranges3__45__cpo9iter_moveE
	.align		8
        /*0060*/ 	.dword	_ZN39_INTERNAL_0663599e_4_k_cu_a3d7c1cd_73804cute7productE
	.align		8
        /*0068*/ 	.dword	_ZN39_INTERNAL_0663599e_4_k_cu_a3d7c1cd_73804cute1_E
	.align		8
        /*0070*/ 	.dword	$str$25
	.align		8
        /*0078*/ 	.dword	$str$26
	.align		8
        /*0080*/ 	.dword	$str$27
	.align		8
        /*0088*/ 	.dword	$str$28


//--------------------- .text._ZN7cutlass13device_kernelINS_4gemm6kernel13GemmUniversalIN4cute5tupleIJiiiiEEENS1_10collective13CollectiveMmaINS1_35MainloopSm100TmaUmmaWarpSpecializedILi30ELi2ELi4ENS5_IJNS4_1CILi1EEESB_SB_EEEEENS5_IJNSA_ILi64EEENSA_ILi48EEENSA_ILi32EEEEEENS_10bfloat16_tENS5_IJlSB_lEEESI_SJ_NS4_8TiledMMAINS4_8MMA_AtomIJNS4_20SM100_MMA_F16BF16_SSISI_SI_fLi64ELi48ELNS4_4UMMA5MajorE0ELSO_0ELNSN_7ScaleInE0ELSP_0EEEEEENS4_6LayoutISC_NS5_IJNSA_ILi0EEEST_ST_EEEEENS5_IJNS4_10UnderscoreESW_SW_EEEEENS4_13SM90_TMA_LOADENS4_14ComposedLayoutINS4_7SwizzleILi2ELi4ELi3EEENS4_18smem_ptr_flag_bitsILi16EEENSS_INS5_IJNSA_ILi8EEESG_EEENS5_IJSG_SB_EEEEEEEvNS4_8identityESZ_S19_vS1A_EENS_8epilogue10collective18CollectiveEpilogueINS1C_23Sm100TmaWarpSpecializedILi2ELi1ELi24ELb1ELb0EEEJSH_NS5_IJNSS_ISE_SB_EENSS_ISF_SB_EEEEESI_SJ_SI_SJ_NS1C_6fusion15FusionCallbacksIS1G_NS1K_17LinearCombinationISI_fSI_fLNS_15FloatRoundStyleE2EEESH_S1J_JEEENS4_5SM1004TMEM4LOAD26SM100_TMEM_LOAD_16dp256b2xESZ_NS10_INS11_ILi1ELi4ELi3EEES14_NSS_INS5_IJS15_NSA_ILi16EEEEEENS5_IJS1V_SB_EEEEEEENS4_17SM75_U32x4_LDSM_NENS4_14SM90_TMA_STOREES1Z_NS4_17SM90_U32x4_STSM_NENS4_39AutoVectorizingCopyWithAssumedAlignmentILi128EEEEEEvvEEEEvNT_6ParamsE --------------------------
	.section	.text._ZN7cutlass13device_kernelINS_4gemm6kernel13GemmUniversalIN4cute5tupleIJiiiiEEENS1_10collective13CollectiveMmaINS1_35MainloopSm100TmaUmmaWarpSpecializedILi30ELi2ELi4ENS5_IJNS4_1CILi1EEESB_SB_EEEEENS5_IJNSA_ILi64EEENSA_ILi48EEENSA_ILi32EEEEEENS_10bfloat16_tENS5_IJlSB_lEEESI_SJ_NS4_8TiledMMAINS4_8MMA_AtomIJNS4_20SM100_MMA_F16BF16_SSISI_SI_fLi64ELi48ELNS4_4UMMA5MajorE0ELSO_0ELNSN_7ScaleInE0ELSP_0EEEEEENS4_6LayoutISC_NS5_IJNSA_ILi0EEEST_ST_EEEEENS5_IJNS4_10UnderscoreESW_SW_EEEEENS4_13SM90_TMA_LOADENS4_14ComposedLayoutINS4_7SwizzleILi2ELi4ELi3EEENS4_18smem_ptr_flag_bitsILi16EEENSS_INS5_IJNSA_ILi8EEESG_EEENS5_IJSG_SB_EEEEEEEvNS4_8identityESZ_S19_vS1A_EENS_8epilogue10collective18CollectiveEpilogueINS1C_23Sm100TmaWarpSpecializedILi2ELi1ELi24ELb1ELb0EEEJSH_NS5_IJNSS_ISE_SB_EENSS_ISF_SB_EEEEESI_SJ_SI_SJ_NS1C_6fusion15FusionCallbacksIS1G_NS1K_17LinearCombinationISI_fSI_fLNS_15FloatRoundStyleE2EEESH_S1J_JEEENS4_5SM1004TMEM4LOAD26SM100_TMEM_LOAD_16dp256b2xESZ_NS10_INS11_ILi1ELi4ELi3EEES14_NSS_INS5_IJS15_NSA_ILi16EEEEEENS5_IJS1V_SB_EEEEEEENS4_17SM75_U32x4_LDSM_NENS4_14SM90_TMA_STOREES1Z_NS4_17SM90_U32x4_STSM_NENS4_39AutoVectorizingCopyWithAssumedAlignmentILi128EEEEEEvvEEEEvNT_6ParamsE,"ax",@progbits
	.align	128
.text._ZN7cutlass13device_kernelINS_4gemm6kernel13GemmUniversalIN4cute5tupleIJiiiiEEENS1_10collective13CollectiveMmaINS1_35MainloopSm100TmaUmmaWarpSpecializedILi30ELi2ELi4ENS5_IJNS4_1CILi1EEESB_SB_EEEEENS5_IJNSA_ILi64EEENSA_ILi48EEENSA_ILi32EEEEEENS_10bfloat16_tENS5_IJlSB_lEEESI_SJ_NS4_8TiledMMAINS4_8MMA_AtomIJNS4_20SM100_MMA_F16BF16_SSISI_SI_fLi64ELi48ELNS4_4UMMA5MajorE0ELSO_0ELNSN_7ScaleInE0ELSP_0EEEEEENS4_6LayoutISC_NS5_IJNSA_ILi0EEEST_ST_EEEEENS5_IJNS4_10UnderscoreESW_SW_EEEEENS4_13SM90_TMA_LOADENS4_14ComposedLayoutINS4_7SwizzleILi2ELi4ELi3EEENS4_18smem_ptr_flag_bitsILi16EEENSS_INS5_IJNSA_ILi8EEESG_EEENS5_IJSG_SB_EEEEEEEvNS4_8identityESZ_S19_vS1A_EENS_8epilogue10collective18CollectiveEpilogueINS1C_23Sm100TmaWarpSpecializedILi2ELi1ELi24ELb1ELb0EEEJSH_NS5_IJNSS_ISE_SB_EENSS_ISF_SB_EEEEESI_SJ_SI_SJ_NS1C_6fusion15FusionCallbacksIS1G_NS1K_17LinearCombinationISI_fSI_fLNS_15FloatRoundStyleE2EEESH_S1J_JEEENS4_5SM1004TMEM4LOAD26SM100_TMEM_LOAD_16dp256b2xESZ_NS10_INS11_ILi1ELi4ELi3EEES14_NSS_INS5_IJS15_NSA_ILi16EEEEEENS5_IJS1V_SB_EEEEEEENS4_17SM75_U32x4_LDSM_NENS4_14SM90_TMA_STOREES1Z_NS4_17SM90_U32x4_STSM_NENS4_39AutoVectorizingCopyWithAssumedAlignmentILi128EEEEEEvvEEEEvNT_6ParamsE:
        .type           _ZN7cutlass13device_kernelINS_4gemm6kernel13GemmUniversalIN4cute5tupleIJiiiiEEENS1_10collective13CollectiveMmaINS1_35MainloopSm100TmaUmmaWarpSpecializedILi30ELi2ELi4ENS5_IJNS4_1CILi1EEESB_SB_EEEEENS5_IJNSA_ILi64EEENSA_ILi48EEENSA_ILi32EEEEEENS_10bfloat16_tENS5_IJlSB_lEEESI_SJ_NS4_8TiledMMAINS4_8MMA_AtomIJNS4_20SM100_MMA_F16BF16_SSISI_SI_fLi64ELi48ELNS4_4UMMA5MajorE0ELSO_0ELNSN_7ScaleInE0ELSP_0EEEEEENS4_6LayoutISC_NS5_IJNSA_ILi0EEEST_ST_EEEEENS5_IJNS4_10UnderscoreESW_SW_EEEEENS4_13SM90_TMA_LOADENS4_14ComposedLayoutINS4_7SwizzleILi2ELi4ELi3EEENS4_18smem_ptr_flag_bitsILi16EEENSS_INS5_IJNSA_ILi8EEESG_EEENS5_IJSG_SB_EEEEEEEvNS4_8identityESZ_S19_vS1A_EENS_8epilogue10collective18CollectiveEpilogueINS1C_23Sm100TmaWarpSpecializedILi2ELi1ELi24ELb1ELb0EEEJSH_NS5_IJNSS_ISE_SB_EENSS_ISF_SB_EEEEESI_SJ_SI_SJ_NS1C_6fusion15FusionCallbacksIS1G_NS1K_17LinearCombinationISI_fSI_fLNS_15FloatRoundStyleE2EEESH_S1J_JEEENS4_5SM1004TMEM4LOAD26SM100_TMEM_LOAD_16dp256b2xESZ_NS10_INS11_ILi1ELi4ELi3EEES14_NSS_INS5_IJS15_NSA_ILi16EEEEEENS5_IJS1V_SB_EEEEEEENS4_17SM75_U32x4_LDSM_NENS4_14SM90_TMA_STOREES1Z_NS4_17SM90_U32x4_STSM_NENS4_39AutoVectorizingCopyWithAssumedAlignmentILi128EEEEEEvvEEEEvNT_6ParamsE,@function
        .size           _ZN7cutlass13device_kernelINS_4gemm6kernel13GemmUniversalIN4cute5tupleIJiiiiEEENS1_10collective13CollectiveMmaINS1_35MainloopSm100TmaUmmaWarpSpecializedILi30ELi2ELi4ENS5_IJNS4_1CILi1EEESB_SB_EEEEENS5_IJNSA_ILi64EEENSA_ILi48EEENSA_ILi32EEEEEENS_10bfloat16_tENS5_IJlSB_lEEESI_SJ_NS4_8TiledMMAINS4_8MMA_AtomIJNS4_20SM100_MMA_F16BF16_SSISI_SI_fLi64ELi48ELNS4_4UMMA5MajorE0ELSO_0ELNSN_7ScaleInE0ELSP_0EEEEEENS4_6LayoutISC_NS5_IJNSA_ILi0EEEST_ST_EEEEENS5_IJNS4_10UnderscoreESW_SW_EEEEENS4_13SM90_TMA_LOADENS4_14ComposedLayoutINS4_7SwizzleILi2ELi4ELi3EEENS4_18smem_ptr_flag_bitsILi16EEENSS_INS5_IJNSA_ILi8EEESG_EEENS5_IJSG_SB_EEEEEEEvNS4_8identityESZ_S19_vS1A_EENS_8epilogue10collective18CollectiveEpilogueINS1C_23Sm100TmaWarpSpecializedILi2ELi1ELi24ELb1ELb0EEEJSH_NS5_IJNSS_ISE_SB_EENSS_ISF_SB_EEEEESI_SJ_SI_SJ_NS1C_6fusion15FusionCallbacksIS1G_NS1K_17LinearCombinationISI_fSI_fLNS_15FloatRoundStyleE2EEESH_S1J_JEEENS4_5SM1004TMEM4LOAD26SM100_TMEM_LOAD_16dp256b2xESZ_NS10_INS11_ILi1ELi4ELi3EEES14_NSS_INS5_IJS15_NSA_ILi16EEEEEENS5_IJS1V_SB_EEEEEEENS4_17SM75_U32x4_LDSM_NENS4_14SM90_TMA_STOREES1Z_NS4_17SM90_U32x4_STSM_NENS4_39AutoVectorizingCopyWithAssumedAlignmentILi128EEEEEEvvEEEEvNT_6ParamsE,(.L_x_218 - _ZN7cutlass13device_kernelINS_4gemm6kernel13GemmUniversalIN4cute5tupleIJiiiiEEENS1_10collective13CollectiveMmaINS1_35MainloopSm100TmaUmmaWarpSpecializedILi30ELi2ELi4ENS5_IJNS4_1CILi1EEESB_SB_EEEEENS5_IJNSA_ILi64EEENSA_ILi48EEENSA_ILi32EEEEEENS_10bfloat16_tENS5_IJlSB_lEEESI_SJ_NS4_8TiledMMAINS4_8MMA_AtomIJNS4_20SM100_MMA_F16BF16_SSISI_SI_fLi64ELi48ELNS4_4UMMA5MajorE0ELSO_0ELNSN_7ScaleInE0ELSP_0EEEEEENS4_6LayoutISC_NS5_IJNSA_ILi0EEEST_ST_EEEEENS5_IJNS4_10UnderscoreESW_SW_EEEEENS4_13SM90_TMA_LOADENS4_14ComposedLayoutINS4_7SwizzleILi2ELi4ELi3EEENS4_18smem_ptr_flag_bitsILi16EEENSS_INS5_IJNSA_ILi8EEESG_EEENS5_IJSG_SB_EEEEEEEvNS4_8identityESZ_S19_vS1A_EENS_8epilogue10collective18CollectiveEpilogueINS1C_23Sm100TmaWarpSpecializedILi2ELi1ELi24ELb1ELb0EEEJSH_NS5_IJNSS_ISE_SB_EENSS_ISF_SB_EEEEESI_SJ_SI_SJ_NS1C_6fusion15FusionCallbacksIS1G_NS1K_17LinearCombinationISI_fSI_fLNS_15FloatRoundStyleE2EEESH_S1J_JEEENS4_5SM1004TMEM4LOAD26SM100_TMEM_LOAD_16dp256b2xESZ_NS10_INS11_ILi1ELi4ELi3EEES14_NSS_INS5_IJS15_NSA_ILi16EEEEEENS5_IJS1V_SB_EEEEEEENS4_17SM75_U32x4_LDSM_NENS4_14SM90_TMA_STOREES1Z_NS4_17SM90_U32x4_STSM_NENS4_39AutoVectorizingCopyWithAssumedAlignmentILi128EEEEEEvvEEEEvNT_6ParamsE)
        .other          _ZN7cutlass13device_kernelINS_4gemm6kernel13GemmUniversalIN4cute5tupleIJiiiiEEENS1_10collective13CollectiveMmaINS1_35MainloopSm100TmaUmmaWarpSpecializedILi30ELi2ELi4ENS5_IJNS4_1CILi1EEESB_SB_EEEEENS5_IJNSA_ILi64EEENSA_ILi48EEENSA_ILi32EEEEEENS_10bfloat16_tENS5_IJlSB_lEEESI_SJ_NS4_8TiledMMAINS4_8MMA_AtomIJNS4_20SM100_MMA_F16BF16_SSISI_SI_fLi64ELi48ELNS4_4UMMA5MajorE0ELSO_0ELNSN_7ScaleInE0ELSP_0EEEEEENS4_6LayoutISC_NS5_IJNSA_ILi0EEEST_ST_EEEEENS5_IJNS4_10UnderscoreESW_SW_EEEEENS4_13SM90_TMA_LOADENS4_14ComposedLayoutINS4_7SwizzleILi2ELi4ELi3EEENS4_18smem_ptr_flag_bitsILi16EEENSS_INS5_IJNSA_ILi8EEESG_EEENS5_IJSG_SB_EEEEEEEvNS4_8identityESZ_S19_vS1A_EENS_8epilogue10collective18CollectiveEpilogueINS1C_23Sm100TmaWarpSpecializedILi2ELi1ELi24ELb1ELb0EEEJSH_NS5_IJNSS_ISE_SB_EENSS_ISF_SB_EEEEESI_SJ_SI_SJ_NS1C_6fusion15FusionCallbacksIS1G_NS1K_17LinearCombinationISI_fSI_fLNS_15FloatRoundStyleE2EEESH_S1J_JEEENS4_5SM1004TMEM4LOAD26SM100_TMEM_LOAD_16dp256b2xESZ_NS10_INS11_ILi1ELi4ELi3EEES14_NSS_INS5_IJS15_NSA_ILi16EEEEEENS5_IJS1V_SB_EEEEEEENS4_17SM75_U32x4_LDSM_NENS4_14SM90_TMA_STOREES1Z_NS4_17SM90_U32x4_STSM_NENS4_39AutoVectorizingCopyWithAssumedAlignmentILi128EEEEEEvvEEEEvNT_6ParamsE,@"STO_CUDA_ENTRY STV_DEFAULT"
_ZN7cutlass13device_kernelINS_4gemm6kernel13GemmUniversalIN4cute5tupleIJiiiiEEENS1_10collective13CollectiveMmaINS1_35MainloopSm100TmaUmmaWarpSpecializedILi30ELi2ELi4ENS5_IJNS4_1CILi1EEESB_SB_EEEEENS5_IJNSA_ILi64EEENSA_ILi48EEENSA_ILi32EEEEEENS_10bfloat16_tENS5_IJlSB_lEEESI_SJ_NS4_8TiledMMAINS4_8MMA_AtomIJNS4_20SM100_MMA_F16BF16_SSISI_SI_fLi64ELi48ELNS4_4UMMA5MajorE0ELSO_0ELNSN_7ScaleInE0ELSP_0EEEEEENS4_6LayoutISC_NS5_IJNSA_ILi0EEEST_ST_EEEEENS5_IJNS4_10UnderscoreESW_SW_EEEEENS4_13SM90_TMA_LOADENS4_14ComposedLayoutINS4_7SwizzleILi2ELi4ELi3EEENS4_18smem_ptr_flag_bitsILi16EEENSS_INS5_IJNSA_ILi8EEESG_EEENS5_IJSG_SB_EEEEEEEvNS4_8identityESZ_S19_vS1A_EENS_8epilogue10collective18CollectiveEpilogueINS1C_23Sm100TmaWarpSpecializedILi2ELi1ELi24ELb1ELb0EEEJSH_NS5_IJNSS_ISE_SB_EENSS_ISF_SB_EEEEESI_SJ_SI_SJ_NS1C_6fusion15FusionCallbacksIS1G_NS1K_17LinearCombinationISI_fSI_fLNS_15FloatRoundStyleE2EEESH_S1J_JEEENS4_5SM1004TMEM4LOAD26SM100_TMEM_LOAD_16dp256b2xESZ_NS10_INS11_ILi1ELi4ELi3EEES14_NSS_INS5_IJS15_NSA_ILi16EEEEEENS5_IJS1V_SB_EEEEEEENS4_17SM75_U32x4_LDSM_NENS4_14SM90_TMA_STOREES1Z_NS4_17SM90_U32x4_STSM_NENS4_39AutoVectorizingCopyWithAssumedAlignmentILi128EEEEEEvvEEEEvNT_6ParamsE:
[----:B------:R-:W1:Y:S01]  /*0000*/  LDC R1, c[0x0][0x37c] ;  /* 0x0000df00ff017b82 */ /* 0x000e620000000800 */
[----:B------:R-:W2:Y:S01]  /*0010*/  S2R R89, SR_TID.X ;  /* 0x0000000000597919 */ /* 0x000ea20000002100 */
[----:B------:R-:W3:Y:S01]  /*0020*/  LDCU.64 UR4, c[0x0][0x890] ;  /* 0x00011200ff0477ac */ /* 0x000ee20008000a00 */
[----:B------:R-:W-:Y:S02]  /*0030*/  PRMT R78, RZ, 0x7610, R78 ;  /* 0x00007610ff4e7816 */ /* 0x000fe4000000004e */
[----:B------:R-:W-:Y:S01]  /*0040*/  ELECT P5, URZ, PT ;  /* 0x0000000000ff782f */ /* 0x000fe200038a0000 */
[----:B------:R-:W4:Y:S01]  /*0050*/  LDCU.64 UR40, c[0x0][0x358] ;  /* 0x00006b00ff2877ac */ /* 0x000f220008000a00 */
[----:B---3--:R-:W-:-:S04]  /*0060*/  UISETP.NE.U32.AND UP0, UPT, UR4, URZ, UPT ;  /* 0x000000ff0400728c */ /* 0x008fc8000bf05070 */
[----:B------:R-:W-:Y:S01]  /*0070*/  UISETP.NE.AND.EX UP0, UPT, UR5, URZ, UPT, UP0 ;  /* 0x000000ff0500728c */ /* 0x000fe2000bf05300 */
[----:B--2---:R-:W-:-:S05]  /*0080*/  SHF.R.U32.HI R83, RZ, 0x5, R89 ;  /* 0x00000005ff537819 */ /* 0x004fca0000011659 */
[----:B------:R-:W2:Y:S02]  /*0090*/  SHFL.IDX PT, R0, R83, RZ, 0x1f ;  /* 0x00001fff53007589 */ /* 0x000ea400000e0000 */
[----:B--2---:R-:W-:Y:S01]  /*00a0*/  R2UR UR8, R0 ;  /* 0x00000000000872ca */ /* 0x004fe200000e0000 */
[----:B-1--4-:R-:W-:-:S14]  /*00b0*/  BRA.U UP0, `(.L_x_0) ;  /* 0x00000001002c7547 */ /* 0x012fdc000b800000 */
[----:B------:R-:W1:Y:S02]  /*00c0*/  LDCU.64 UR6, c[0x0][0x888] ;  /* 0x00011100ff0677ac */ /* 0x000e640008000a00 */
[----:B-1----:R-:W-:-:S04]  /*00d0*/  UISETP.NE.U32.AND UP0, UPT, UR6, URZ, UPT ;  /* 0x000000ff0600728c */ /* 0x002fc8000bf05070 */
[----:B------:R-:W-:-:S09]  /*00e0*/  UISETP.NE.AND.EX UP0, UPT, UR7, URZ, UPT, UP0 ;  /* 0x000000ff0700728c */ /* 0x000fd2000bf05300 */
[----:B------:R-:W-:Y:S05]  /*00f0*/  BRA.U !UP0, `(.L_x_1) ;  /* 0x0000000108107547 */ /* 0x000fea000b800000 */
[----:B------:R-:W1:Y:S02]  /*0100*/  LDC.64 R2, c[0x0][0x888] ;  /* 0x00022200ff027b82 */ /* 0x000e640000000a00 */
[----:B-1----:R1:W5:Y:S01]  /*0110*/  LDG.E R51, desc[UR40][R2.64] ;  /* 0x0000002802337981 */ /* 0x002362000c1e1900 */
[----:B------:R-:W-:Y:S01]  /*0120*/  HFMA2 R78, -RZ, RZ, 0, 5.9604644775390625e-08 ;  /* 0x00000001ff4e7431 */ /* 0x000fe200000001ff */
[----:B------:R-:W-:Y:S05]  /*0130*/  BRA `(.L_x_0) ;  /* 0x00000000000c7947 */ /* 0x000fea0003800000 */
.L_x_1:
[----:B------:R-:W1:Y:S01]  /*0140*/  LDCU UR6, c[0x0][0x880] ;  /* 0x00011000ff0677ac */ /* 0x000e620008000800 */
[----:B------:R-:W-:Y:S01]  /*0150*/  HFMA2 R78, -RZ, RZ, 0, 5.9604644775390625e-08 ;  /* 0x00000001ff4e7431 */ /* 0x000fe200000001ff */
[----:B-1----:R-:W-:-:S07]  /*0160*/  MOV R51, UR6 ;  /* 0x0000000600337c02 */ /* 0x002fce0008000f00 */
.L_x_0:
[----:B------:R-:W2:Y:S02]  /*0170*/  LDCU.64 UR6, c[0x0][0x8b0] ;  /* 0x00011600ff0677ac */ /* 0x000ea40008000a00 */
[----:B--2---:R-:W-:-:S04]  /*0180*/  UISETP.NE.U32.AND UP0, UPT, UR6, URZ, UPT ;  /* 0x000000ff0600728c */ /* 0x004fc8000bf05070 */
[----:B------:R-:W-:-:S09]  /*0190*/  UISETP.NE.AND.EX UP0, UPT, UR7, URZ, UPT, UP0 ;  /* 0x000000ff0700728c */ /* 0x000fd2000bf05300 */
[----:B------:R-:W-:Y:S05]  /*01a0*/  BRA.U UP0, `(.L_x_2) ;  /* 0x0000000100247547 */ /* 0x000fea000b800000 */
[----:B------:R-:W2:Y:S02]  /*01b0*/  LDCU.64 UR6, c[0x0][0x8a8] ;  /* 0x00011500ff0677ac */ /* 0x000ea40008000a00 */
[----:B--2---:R-:W-:-:S04]  /*01c0*/  UISETP.NE.U32.AND UP0, UPT, UR6, URZ, UPT ;  /* 0x000000ff0600728c */ /* 0x004fc8000bf05070 */
[----:B------:R-:W-:-:S09]  /*01d0*/  UISETP.NE.AND.EX UP0, UPT, UR7, URZ, UPT, UP0 ;  /* 0x000000ff0700728c */ /* 0x000fd2000bf05300 */
[----:B------:R-:W-:Y:S05]  /*01e0*/  BRA.U !UP0, `(.L_x_3) ;  /* 0x00000001080c7547 */ /* 0x000fea000b800000 */
[----:B-1----:R-:W1:Y:S02]  /*01f0*/  LDC.64 R2, c[0x0][0x8a8] ;  /* 0x00022a00ff027b82 */ /* 0x002e640000000a00 */
[----:B-1----:R2:W5:Y:S01]  /*0200*/  LDG.E R50, desc[UR40][R2.64] ;  /* 0x0000002802327981 */ /* 0x002562000c1e1900 */
[----:B------:R-:W-:Y:S05]  /*0210*/  BRA `(.L_x_2) ;  /* 0x0000000000087947 */ /* 0x000fea0003800000 */
.L_x_3:
[----:B------:R-:W2:Y:S02]  /*0220*/  LDCU UR6, c[0x0][0x8a0] ;  /* 0x00011400ff0677ac */ /* 0x000ea40008000800 */
[----:B--2---:R-:W-:Y:S02]  /*0230*/  MOV R50, UR6 ;  /* 0x0000000600327c02 */ /* 0x004fe40008000f00 */
.L_x_2:
[----:B------:R-:W-:Y:S01]  /*0240*/  IMAD.U32 R0, RZ, RZ, UR8 ;  /* 0x00000008ff007e24 */ /* 0x000fe2000f8e00ff */
[----:B------:R-:W-:Y:S04]  /*0250*/  BSSY.RECONVERGENT B0, `(.L_x_4) ;  /* 0x000000c000007945 */ /* 0x000fe80003800200 */
[C---:B------:R-:W-:Y:S02]  /*0260*/  ISETP.NE.OR P1, PT, R0.reuse, 0x1, !P5 ;  /* 0x000000010000780c */ /* 0x040fe40006f25670 */
[----:B------:R-:W-:-:S11]  /*0270*/  ISETP.NE.OR P0, PT, R0, 0x3, !P5 ;  /* 0x000000030000780c */ /* 0x000fd60006f05670 */
[----:B------:R-:W-:Y:S05]  /*0280*/  @P1 BRA `(.L_x_5) ;  /* 0x0000000000201947 */ /* 0x000fea0003800000 */
[----:B------:R-:W3:Y:S02]  /*0290*/  LDCU.64 UR6, c[0x0][0x348] ;  /* 0x00006900ff0677ac */ /* 0x000ee40008000a00 */
[----:B---3--:R-:W-:Y:S02]  /*02a0*/  UIADD3 UR10, UP1, UPT, UR6, 0x80, URZ ;  /* 0x00000080060a7890 */ /* 0x008fe4000ff3e0ff */
[----:B------:R-:W-:Y:S02]  /*02b0*/  UIADD3 UR6, UP0, UPT, UR6, 0x180, URZ ;  /* 0x0000018006067890 */ /* 0x000fe4000ff1e0ff */
[----:B------:R-:W-:Y:S02]  /*02c0*/  UIADD3.X UR11, UPT, UPT, URZ, UR7, URZ, UP1, !UPT ;  /* 0x00000007ff0b7290 */ /* 0x000fe40008ffe4ff */
[----:B------:R-:W-:-:S07]  /*02d0*/  UIADD3.X UR7, UPT, UPT, URZ, UR7, URZ, UP0, !UPT ;  /* 0x00000007ff077290 */ /* 0x000fce00087fe4ff */
[----:B------:R3:W-:Y:S02]  /*02e0*/  UTMACCTL.PF [UR10] ;  /* 0x000000000a0079b9 */ /* 0x0007e40008040000 */
[----:B------:R3:W-:Y:S02]  /*02f0*/  UTMACCTL.PF [UR6] ;  /* 0x00000000060079b9 */ /* 0x0007e40008040000 */
[----:B---3--:R-:W-:Y:S01]  /*0300*/  NOP ;  /* 0x0000000000007918 */ /* 0x008fe20000000000 */
.L_x_5:
[----:B------:R-:W-:Y:S05]  /*0310*/  BSYNC.RECONVERGENT B0 ;  /* 0x0000000000007941 */ /* 0x000fea0003800200 */
.L_x_4:
[----:B------:R-:W-:Y:S04]  /*0320*/  BSSY.RECONVERGENT B0, `(.L_x_6) ;  /* 0x000000a000007945 */ /* 0x000fe80003800200 */
        /* <DEDUP_REMOVED lines=9> */
.L_x_7:
[----:B------:R-:W-:Y:S05]  /*03c0*/  BSYNC.RECONVERGENT B0 ;  /* 0x0000000000007941 */ /* 0x000fea0003800200 */
.L_x_6:
[----:B------:R-:W3:Y:S01]  /*03d0*/  LDCU.64 UR6, c[0x0][0x888] ;  /* 0x00011100ff0677ac */ /* 0x000ee20008000a00 */
[----:B------:R-:W-:Y:S02]  /*03e0*/  UISETP.EQ.U32.AND UP1, UPT, UR4, URZ, UPT ;  /* 0x000000ff0400728c */ /* 0x000fe4000bf22070 */
[----:B------:R-:W-:Y:S02]  /*03f0*/  UPLOP3.LUT UP2, UPT, UPT, UPT, UPT, 0x80, 0x8 ;  /* 0x000000000008789c */ /* 0x000fe40003f4f070 */
[----:B---3--:R-:W-:-:S04]  /*0400*/  UISETP.NE.U32.AND UP0, UPT, UR6, URZ, UPT ;  /* 0x000000ff0600728c */ /* 0x008fc8000bf05070 */
[----:B------:R-:W-:-:S04]  /*0410*/  UISETP.NE.AND.EX UP0, UPT, UR7, URZ, UPT, UP0 ;  /* 0x000000ff0700728c */ /* 0x000fc8000bf05300 */
[----:B------:R-:W-:-:S04]  /*0420*/  UISETP.EQ.OR.EX UP3, UPT, UR5, URZ, !UP0, UP1 ;  /* 0x000000ff0500728c */ /* 0x000fc8000c762710 */
[----:B------:R-:W-:-:S05]  /*0430*/  UP2UR UR46, UPR, URZ, 0x8 ;  /* 0x00000008ff2e7883 */ /* 0x000fca0008000000 */
[----:B------:R-:W-:Y:S07]  /*0440*/  BRA.U !UP3, `(.L_x_8) ;  /* 0x000000010b207547 */ /* 0x000fee000b800000 */
[----:B------:R-:W-:Y:S01]  /*0450*/  UISETP.NE.U32.AND UP2, UPT, UR4, URZ, UPT ;  /* 0x000000ff0400728c */ /* 0x000fe2000bf45070 */
[----:B-----5:R-:W-:Y:S01]  /*0460*/  FSETP.NEU.AND P0, PT, R51, RZ, PT ;  /* 0x000000ff3300720b */ /* 0x020fe20003f0d000 */
[----:B------:R-:W-:Y:S02]  /*0470*/  USEL UR4, URZ, 0xffffffff, UP0 ;  /* 0xffffffffff047887 */ /* 0x000fe40008000000 */
[----:B------:R-:W-:-:S10]  /*0480*/  UISETP.NE.AND.EX UP2, UPT, UR5, URZ, UPT, UP2 ;  /* 0x000000ff0500728c */ /* 0x000fd4000bf45320 */
[----:B------:R-:W-:Y:S01]  /*0490*/  VOTEU.ANY UP1, P0 ;  /* 0x0000000000ff7886 */ /* 0x000fe20000020100 */
[----:B------:R-:W-:-:S04]  /*04a0*/  @!UP2 USEL UR4, URZ, 0xffffffff, UP1 ;  /* 0xffffffffff04a887 */ /* 0x000fc80008800000 */
[----:B------:R-:W-:-:S04]  /*04b0*/  ULOP3.LUT UR4, UR4, 0x1, URZ, 0xc0, !UPT ;  /* 0x0000000104047892 */ /* 0x000fc8000f8ec0ff */
[----:B------:R-:W-:-:S11]  /*04c0*/  UISETP.NE.U32.AND UP2, UPT, UR4, 0x1, UPT ;  /* 0x000000010400788c */ /* 0x000fd6000bf45070 */
.L_x_8:
[----:B-12---:R-:W1:Y:S01]  /*04d0*/  SHFL.IDX PT, R2, R83, RZ, 0x1f ;  /* 0x00001fff53027589 */ /* 0x006e6200000e0000 */
[----:B------:R-:W-:-:S04]  /*04e0*/  UISETP.NE.AND UP1, UPT, UR8, 0x2, UPT ;  /* 0x000000020800788c */ /* 0x000fc8000bf25270 */
[----:B------:R-:W-:Y:S01]  /*04f0*/  USEL UR7, URZ, 0x1, UP1 ;  /* 0x00000001ff077887 */ /* 0x000fe20008800000 */
[----:B-1----:R-:W-:-:S13]  /*0500*/  ISETP.NE.AND P0, PT, R2, RZ, PT ;  /* 0x000000ff0200720c */ /* 0x002fda0003f05270 */
[----:B------:R-:W-:Y:S05]  /*0510*/  @P0 BRA `(.L_x_9) ;  /* 0x0000000400240947 */ /* 0x000fea0003800000 */
[----:B------:R-:W-:Y:S01]  /*0520*/  ELECT P0, URZ, PT ;  /* 0x0000000000ff782f */ /* 0x000fe20003800000 */
[----:B------:R-:W-:-:S12]  /*0530*/  BSSY.RECONVERGENT B0, `(.L_x_9) ;  /* 0x0000047000007945 */ /* 0x000fd80003800200 */
[----:B------:R-:W-:Y:S05]  /*0540*/  @!P0 BRA `(.L_x_10) ;  /* 0x0000000400148947 */ /* 0x000fea0003800000 */
[----:B------:R-:W1:Y:S01]  /*0550*/  S2UR UR5, SR_CgaCtaId ;  /* 0x00000000000579c3 */ /* 0x000e620000008800 */
[----:B------:R-:W-:Y:S01]  /*0560*/  UMOV UR6, 0x400 ;  /* 0x0000040000067882 */ /* 0x000fe20000000000 */
[----:B------:R-:W-:Y:S02]  /*0570*/  UMOV UR4, 0x1 ;  /* 0x0000000100047882 */ /* 0x000fe40000000000 */
[----:B------:R-:W-:-:S04]  /*0580*/  UIADD3 UR10, UPT, UPT, -UR4, 0x100000, URZ ;  /* 0x00100000040a7890 */ /* 0x000fc8000fffe1ff */
[----:B------:R-:W-:Y:S02]  /*0590*/  USHF.L.U32 UR11, UR10, 0xb, URZ ;  /* 0x0000000b0a0b7899 */ /* 0x000fe400080006ff */
[----:B------:R-:W-:Y:S02]  /*05a0*/  USHF.L.U32 UR10, UR10, 0x1, URZ ;  /* 0x000000010a0a7899 */ /* 0x000fe400080006ff */
[----:B-1----:R-:W-:Y:S01]  /*05b0*/  ULEA UR5, UR5, UR6, 0x18 ;  /* 0x0000000605057291 */ /* 0x002fe2000f8ec0ff */
[----:B------:R-:W1:Y:S11]  /*05c0*/  FENCE.VIEW.ASYNC.S ;  /* 0x00000000000073c6 */ /* 0x000e760000000000 */
[----:B-1----:R1:W2:Y:S01]  /*05d0*/  SYNCS.EXCH.64 URZ, [UR5], UR10 ;  /* 0x0000000a05ff75b2 */ /* 0x0022a20008000100 */
[----:B------:R1:W3:Y:S01]  /*05e0*/  SYNCS.EXCH.64 URZ, [UR5+0xf0], UR10 ;  /* 0x0000f00a05ff75b2 */ /* 0x0002e20008000100 */
[----:B------:R1:W4:Y:S01]  /*05f0*/  SYNCS.EXCH.64 URZ, [UR5+0x8], UR10 ;  /* 0x0000080a05ff75b2 */ /* 0x0003220008000100 */
[----:B------:R1:W1:Y:S01]  /*0600*/  SYNCS.EXCH.64 URZ, [UR5+0xf8], UR10 ;  /* 0x0000f80a05ff75b2 */ /* 0x0002620008000100 */
        /* <DEDUP_REMOVED lines=56> */
[----:B--234-:R-:W-:Y:S01]  /*0990*/  NOP ;  /* 0x0000000000007918 */ /* 0x01cfe20000000000 */
.L_x_10:
[----:B-1----:R-:W-:Y:S05]  /*09a0*/  BSYNC.RECONVERGENT B0 ;  /* 0x0000000000007941 */ /* 0x002fea0003800200 */
.L_x_9:
[----:B------:R-:W1:Y:S01]  /*09b0*/  SHFL.IDX PT, R2, R83, RZ, 0x1f ;  /* 0x00001fff53027589 */ /* 0x000e6200000e0000 */
[----:B------:R-:W-:Y:S01]  /*09c0*/  NOP ;  /* 0x0000000000007918 */ /* 0x000fe20000000000 */
[----:B-1----:R-:W-:-:S13]  /*09d0*/  ISETP.NE.AND P0, PT, R2, 0x1, PT ;  /* 0x000000010200780c */ /* 0x002fda0003f05270 */
[----:B------:R-:W-:Y:S05]  /*09e0*/  @P0 BRA `(.L_x_11) ;  /* 0x0000000000480947 */ /* 0x000fea0003800000 */
[----:B------:R-:W1:Y:S01]  /*09f0*/  S2UR UR6, SR_CgaCtaId ;  /* 0x00000000000679c3 */ /* 0x000e620000008800 */
[----:B------:R-:W-:Y:S01]  /*0a00*/  UMOV UR9, 0x400 ;  /* 0x0000040000097882 */ /* 0x000fe20000000000 */
[----:B------:R-:W-:Y:S01]  /*0a10*/  UMOV UR5, 0x20 ;  /* 0x0000002000057882 */ /* 0x000fe20000000000 */
[----:B------:R-:W-:Y:S01]  /*0a20*/  UMOV UR4, 0x80 ;  /* 0x0000008000047882 */ /* 0x000fe20000000000 */
[----:B------:R-:W-:-:S04]  /*0a30*/  UIADD3 UR10, UPT, UPT, -UR5, 0x100000, URZ ;  /* 0x00100000050a7890 */ /* 0x000fc8000fffe1ff */
[----:B------:R-:W-:Y:S02]  /*0a40*/  USHF.L.U32 UR11, UR10, 0xb, URZ ;  /* 0x0000000b0a0b7899 */ /* 0x000fe400080006ff */
[----:B------:R-:W-:Y:S02]  /*0a50*/  USHF.L.U32 UR10, UR10, 0x1, URZ ;  /* 0x000000010a0a7899 */ /* 0x000fe400080006ff */
[----:B------:R-:W-:-:S04]  /*0a60*/  UIADD3 UR4, UPT, UPT, -UR4, 0x100000, URZ ;  /* 0x0010000004047890 */ /* 0x000fc8000fffe1ff */
[----:B------:R-:W-:Y:S02]  /*0a70*/  USHF.L.U32 UR5, UR4, 0xb, URZ ;  /* 0x0000000b04057899 */ /* 0x000fe400080006ff */
[----:B------:R-:W-:Y:S01]  /*0a80*/  USHF.L.U32 UR4, UR4, 0x1, URZ ;  /* 0x0000000104047899 */ /* 0x000fe200080006ff */
[----:B------:R-:W-:Y:S01]  /*0a90*/  ELECT P0, URZ, PT ;  /* 0x0000000000ff782f */ /* 0x000fe20003800000 */
[----:B-1----:R-:W-:Y:S01]  /*0aa0*/  ULEA UR6, UR6, UR9, 0x18 ;  /* 0x0000000906067291 */ /* 0x002fe2000f8ec0ff */
[----:B------:R-:W1:Y:S11]  /*0ab0*/  FENCE.VIEW.ASYNC.S ;  /* 0x00000000000073c6 */ /* 0x000e760000000000 */
[----:B-1----:R1:W2:Y:S01]  /*0ac0*/  SYNCS.EXCH.64 URZ, [UR6+0x1e0], UR10 ;  /* 0x0001e00a06ff75b2 */ /* 0x0022a20008000100 */
[----:B------:R1:W3:Y:S01]  /*0ad0*/  SYNCS.EXCH.64 URZ, [UR6+0x1f0], UR4 ;  /* 0x0001f00406ff75b2 */ /* 0x0002e20008000100 */
[----:B------:R1:W4:Y:S01]  /*0ae0*/  SYNCS.EXCH.64 URZ, [UR6+0x1e8], UR10 ;  /* 0x0001e80a06ff75b2 */ /* 0x0003220008000100 */
[----:B------:R1:W1:Y:S01]  /*0af0*/  SYNCS.EXCH.64 URZ, [UR6+0x1f8], UR4 ;  /* 0x0001f80406ff75b2 */ /* 0x0002620008000100 */
[----:B------:R-:W-:Y:S01]  /*0b00*/  NOP ;  /* 0x0000000000007918 */ /* 0x000fe20000000000 */
.L_x_11:
[----:B------:R-:W2:Y:S01]  /*0b10*/  SHFL.IDX PT, R2, R83, RZ, 0x1f ;  /* 0x00001fff53027589 */ /* 0x000ea200000e0000 */
[----:B------:R-:W-:Y:S01]  /*0b20*/  NOP ;  /* 0x0000000000007918 */ /* 0x000fe20000000000 */
[----:B--2---:R-:W-:-:S13]  /*0b30*/  ISETP.NE.AND P0, PT, R2, 0x3, PT ;  /* 0x000000030200780c */ /* 0x004fda0003f05270 */
[----:B------:R-:W-:Y:S05]  /*0b40*/  @P0 BRA `(.L_x_12) ;  /* 0x0000000000300947 */ /* 0x000fea0003800000 */
[----:B-1----:R-:W1:Y:S01]  /*0b50*/  S2UR UR5, SR_CgaCtaId ;  /* 0x00000000000579c3 */ /* 0x002e620000008800 */
[----:B------:R-:W-:Y:S01]  /*0b60*/  UMOV UR6, 0x400 ;  /* 0x0000040000067882 */ /* 0x000fe20000000000 */
[----:B------:R-:W-:Y:S01]  /*0b70*/  UMOV UR4, 0x20 ;  /* 0x0000002000047882 */ /* 0x000fe20000000000 */
[----:B------:R-:W-:Y:S01]  /*0b80*/  ELECT P0, URZ, PT ;  /* 0x0000000000ff782f */ /* 0x000fe20003800000 */
[----:B------:R-:W-:-:S04]  /*0b90*/  UIADD3 UR10, UPT, UPT, -UR4, 0x100000, URZ ;  /* 0x00100000040a7890 */ /* 0x000fc8000fffe1ff */
[----:B------:R-:W-:Y:S02]  /*0ba0*/  USHF.L.U32 UR11, UR10, 0xb, URZ ;  /* 0x0000000b0a0b7899 */ /* 0x000fe400080006ff */
[----:B------:R-:W-:Y:S02]  /*0bb0*/  USHF.L.U32 UR10, UR10, 0x1, URZ ;  /* 0x000000010a0a7899 */ /* 0x000fe400080006ff */
[----:B-1----:R-:W-:Y:S01]  /*0bc0*/  ULEA UR5, UR5, UR6, 0x18 ;  /* 0x0000000605057291 */ /* 0x002fe2000f8ec0ff */
[----:B------:R-:W1:Y:S11]  /*0bd0*/  FENCE.VIEW.ASYNC.S ;  /* 0x00000000000073c6 */ /* 0x000e760000000000 */
[----:B-1----:R2:W1:Y:S01]  /*0be0*/  SYNCS.EXCH.64 URZ, [UR5+0x200], UR10 ;  /* 0x0002000a05ff75b2 */ /* 0x0024620008000100 */
[----:B------:R2:W1:Y:S02]  /*0bf0*/  SYNCS.EXCH.64 URZ, [UR5+0x208], UR10 ;  /* 0x0002080a05ff75b2 */ /* 0x0004640008000100 */
[----:B--2---:R-:W-:Y:S01]  /*0c00*/  NOP ;  /* 0x0000000000007918 */ /* 0x004fe20000000000 */
.L_x_12:
[----:B------:R-:W2:Y:S01]  /*0c10*/  SHFL.IDX PT, R2, R83, RZ, 0x1f ;  /* 0x00001fff53027589 */ /* 0x000ea200000e0000 */
[----:B------:R-:W-:Y:S01]  /*0c20*/  NOP ;  /* 0x0000000000007918 */ /* 0x000fe20000000000 */
[----:B--2---:R-:W-:-:S13]  /*0c30*/  ISETP.NE.AND P0, PT, R2, 0x4, PT ;  /* 0x000000040200780c */ /* 0x004fda0003f05270 */
[----:B------:R-:W-:Y:S05]  /*0c40*/  @P0 BRA `(.L_x_13) ;  /* 0x00000000004c0947 */ /* 0x000fea0003800000 */
[----:B-1----:R-:W1:Y:S01]  /*0c50*/  S2UR UR5, SR_CgaCtaId ;  /* 0x00000000000579c3 */ /* 0x002e620000008800 */
[----:B------:R-:W-:Y:S01]  /*0c60*/  UMOV UR9, 0x100 ;  /* 0x0000010000097882 */ /* 0x000fe20000000000 */
[----:B------:R-:W-:Y:S01]  /*0c70*/  UMOV UR6, 0x400 ;  /* 0x0000040000067882 */ /* 0x000fe20000000000 */
[----:B------:R-:W-:Y:S01]  /*0c80*/  USEL UR9, UR9, 0xe0, UP2 ;  /* 0x000000e009097887 */ /* 0x000fe20009000000 */
[----:B------:R-:W-:Y:S01]  /*0c90*/  UMOV UR4, 0x1 ;  /* 0x0000000100047882 */ /* 0x000fe20000000000 */
[----:B------:R-:W-:Y:S01]  /*0ca0*/  ELECT P0, URZ, PT ;  /* 0x0000000000ff782f */ /* 0x000fe20003800000 */
[----:B------:R-:W-:-:S04]  /*0cb0*/  UIADD3 UR10, UPT, UPT, -UR4, 0x100000, URZ ;  /* 0x00100000040a7890 */ /* 0x000fc8000fffe1ff */
[----:B------:R-:W-:Y:S02]  /*0cc0*/  USHF.L.U32 UR11, UR10, 0xb, URZ ;  /* 0x0000000b0a0b7899 */ /* 0x000fe400080006ff */
[----:B------:R-:W-:Y:S02]  /*0cd0*/  USHF.L.U32 UR10, UR10, 0x1, URZ ;  /* 0x000000010a0a7899 */ /* 0x000fe400080006ff */
[----:B------:R-:W-:-:S04]  /*0ce0*/  UIADD3 UR12, UPT, UPT, -UR9, 0x100000, URZ ;  /* 0x00100000090c7890 */ /* 0x000fc8000fffe1ff */
[----:B------:R-:W-:Y:S02]  /*0cf0*/  USHF.L.U32 UR13, UR12, 0xb, URZ ;  /* 0x0000000b0c0d7899 */ /* 0x000fe400080006ff */
[----:B------:R-:W-:Y:S02]  /*0d00*/  USHF.L.U32 UR12, UR12, 0x1, URZ ;  /* 0x000000010c0c7899 */ /* 0x000fe400080006ff */
[----:B-1----:R-:W-:Y:S01]  /*0d10*/  ULEA UR5, UR5, UR6, 0x18 ;  /* 0x0000000605057291 */ /* 0x002fe2000f8ec0ff */
[----:B------:R-:W1:Y:S11]  /*0d20*/  FENCE.VIEW.ASYNC.S ;  /* 0x00000000000073c6 */ /* 0x000e760000000000 */
[----:B-1----:R2:W1:Y:S01]  /*0d30*/  SYNCS.EXCH.64 URZ, [UR5+0x210], UR10 ;  /* 0x0002100a05ff75b2 */ /* 0x0024620008000100 */
[----:B------:R2:W1:Y:S01]  /*0d40*/  SYNCS.EXCH.64 URZ, [UR5+0x220], UR12 ;  /* 0x0002200c05ff75b2 */ /* 0x0004620008000100 */
[----:B------:R2:W1:Y:S01]  /*0d50*/  SYNCS.EXCH.64 URZ, [UR5+0x218], UR10 ;  /* 0x0002180a05ff75b2 */ /* 0x0004620008000100 */
[----:B------:R2:W1:Y:S02]  /*0d60*/  SYNCS.EXCH.64 URZ, [UR5+0x228], UR12 ;  /* 0x0002280c05ff75b2 */ /* 0x0004640008000100 */
[----:B--2---:R-:W-:Y:S01]  /*0d70*/  NOP ;  /* 0x0000000000007918 */ /* 0x004fe20000000000 */
.L_x_13:
[----:B------:R-:W2:Y:S01]  /*0d80*/  SHFL.IDX PT, R2, R83, RZ, 0x1f ;  /* 0x00001fff53027589 */ /* 0x000ea200000e0000 */
[----:B------:R-:W-:Y:S01]  /*0d90*/  NOP ;  /* 0x0000000000007918 */ /* 0x000fe20000000000 */
[----:B--2---:R-:W-:-:S13]  /*0da0*/  ISETP.NE.AND P0, PT, R2, 0x5, PT ;  /* 0x000000050200780c */ /* 0x004fda0003f05270 */
[----:B------:R-:W-:Y:S05]  /*0db0*/  @P0 BRA `(.L_x_14) ;  /* 0x0000000000580947 */ /* 0x000fea0003800000 */
[----:B-1----:R-:W1:Y:S01]  /*0dc0*/  S2UR UR6, SR_CgaCtaId ;  /* 0x00000000000679c3 */ /* 0x002e620000008800 */
        /* <DEDUP_REMOVED lines=12> */
[----:B-1----:R2:W1:Y:S01]  /*0e90*/  SYNCS.EXCH.64 URZ, [UR6+0x230], UR10 ;  /* 0x0002300a06ff75b2 */ /* 0x0024620008000100 */
[----:B------:R2:W1:Y:S01]  /*0ea0*/  SYNCS.EXCH.64 URZ, [UR6+0x250], UR4 ;  /* 0x0002500406ff75b2 */ /* 0x0004620008000100 */
[----:B------:R2:W1:Y:S01]  /*0eb0*/  SYNCS.EXCH.64 URZ, [UR6+0x238], UR10 ;  /* 0x0002380a06ff75b2 */ /* 0x0004620008000100 */
[----:B------:R2:W1:Y:S01]  /*0ec0*/  SYNCS.EXCH.64 URZ, [UR6+0x258], UR4 ;  /* 0x0002580406ff75b2 */ /* 0x0004620008000100 */
[----:B------:R2:W1:Y:S01]  /*0ed0*/  SYNCS.EXCH.64 URZ, [UR6+0x240], UR10 ;  /* 0x0002400a06ff75b2 */ /* 0x0004620008000100 */
[----:B------:R2:W1:Y:S01]  /*0ee0*/  SYNCS.EXCH.64 URZ, [UR6+0x260], UR4 ;  /* 0x0002600406ff75b2 */ /* 0x0004620008000100 */
[----:B------:R2:W1:Y:S01]  /*0ef0*/  SYNCS.EXCH.64 URZ, [UR6+0x248], UR10 ;  /* 0x0002480a06ff75b2 */ /* 0x0004620008000100 */
[----:B------:R2:W1:Y:S02]  /*0f00*/  SYNCS.EXCH.64 URZ, [UR6+0x268], UR4 ;  /* 0x0002680406ff75b2 */ /* 0x0004640008000100 */
[----:B--2---:R-:W-:Y:S01]  /*0f10*/  NOP ;  /* 0x0000000000007918 */ /* 0x004fe20000000000 */
.L_x_14:
        /* <DEDUP_REMOVED lines=18> */
.L_x_15:
[----:B-1----:R-:W1:Y:S01]  /*1040*/  S2UR UR5, SR_CTAID.X ;  /* 0x00000000000579c3 */ /* 0x002e620000002500 */
[----:B------:R-:W-:-:S05]  /*1050*/  CS2R.32 R77, SR_CgaSize ;  /* 0x00000000004d7805 */ /* 0x000fca0000008a00 */
[----:B------:R-:W-:-:S05]  /*1060*/  IMAD R77, R77, -0xa0, RZ ;  /* 0xffffff604d4d7824 */ /* 0x000fca00078e02ff */
[----:B------:R-:W-:-:S14]  /*1070*/  R2UR UR9, R77 ;  /* 0x000000004d0972ca */ /* 0x000fdc00000e0000 */
[----:B------:R-:W2:Y:S01]  /*1080*/  LDCU UR9, c[0x0][UR9+0x2b0] ;  /* 0x00005600090977ac */ /* 0x000ea20008000800 */
[----:B------:R-:W-:Y:S01]  /*1090*/  NOP ;  /* 0x0000000000007918 */ /* 0x000fe20000000000 */
[----:B------:R-:W-:-:S05]  /*10a0*/  CS2R.32 R77, SR_CgaSize ;  /* 0x00000000004d7805 */ /* 0x000fca0000008a00 */
[----:B------:R-:W-:-:S05]  /*10b0*/  IMAD R77, R77, -0xa0, RZ ;  /* 0xffffff604d4d7824 */ /* 0x000fca00078e02ff */
[----:B------:R-:W-:-:S14]  /*10c0*/  R2UR UR6, R77 ;  /* 0x000000004d0672ca */ /* 0x000fdc00000e0000 */
[----:B------:R-:W3:Y:S01]  /*10d0*/  LDCU UR6, c[0x0][UR6+0x2b4] ;  /* 0x00005680060677ac */ /* 0x000ee20008000800 */
[----:B------:R-:W4:Y:S08]  /*10e0*/  S2UR UR4, SR_CTAID.Y ;  /* 0x00000000000479c3 */ /* 0x000f300000002600 */
[----:B------:R-:W3:Y:S01]  /*10f0*/  LDC R10, c[0x0][0xb24] ;  /* 0x0002c900ff0a7b82 */ /* 0x000ee20000000800 */
[----:B-1----:R-:W-:-:S02]  /*1100*/  I2FP.F32.U32 R75, UR5 ;  /* 0x00000005004b7c45 */ /* 0x002fc40008201000 */
[----:B------:R-:W-:-:S05]  /*1110*/  CS2R.32 R3, SR_CgaSize ;  /* 0x0000000000037805 */ /* 0x000fca0000008a00 */
[----:B------:R-:W-:-:S06]  /*1120*/  IMAD R3, R3, -0xa0, RZ ;  /* 0xffffff6003037824 */ /* 0x000fcc00078e02ff */
[----:B------:R-:W1:Y:S01]  /*1130*/  LDC R3, c[0x0][R3+0x2a0] ;  /* 0x0000a80003037b82 */ /* 0x000e620000000800 */
[----:B------:R-:W-:Y:S01]  /*1140*/  MOV R77, UR5 ;  /* 0x00000005004d7c02 */ /* 0x000fe20008000f00 */
[----:B--2---:R-:W-:Y:S01]  /*1150*/  FMUL R75, R75, UR9 ;  /* 0x000000094b4b7c20 */ /* 0x004fe20008400000 */
[----:B----4-:R-:W-:Y:S02]  /*1160*/  I2FP.F32.U32 R74, UR4 ;  /* 0x00000004004a7c45 */ /* 0x010fe40008201000 */
[----:B------:R-:W-:-:S05]  /*1170*/  CS2R.32 R2, SR_CgaSize ;  /* 0x0000000000027805 */ /* 0x000fca0000008a00 */
[----:B------:R-:W-:-:S06]  /*1180*/  IMAD R2, R2, -0xa0, RZ ;  /* 0xffffff6002027824 */ /* 0x000fcc00078e02ff */
[----:B------:R-:W2:Y:S01]  /*1190*/  LDC R2, c[0x0][R2+0x2a4] ;  /* 0x0000a90002027b82 */ /* 0x000ea20000000800 */
[----:B------:R-:W-:Y:S01]  /*11a0*/  MOV R76, UR4 ;  /* 0x00000004004c7c02 */ /* 0x000fe20008000f00 */
[----:B------:R-:W4:Y:S01]  /*11b0*/  F2I.U32.TRUNC.NTZ R75, R75 ;  /* 0x0000004b004b7305 */ /* 0x000f22000020f000 */
[----:B---3--:R-:W-:-:S05]  /*11c0*/  FMUL R74, R74, UR6 ;  /* 0x000000064a4a7c20 */ /* 0x008fca0008400000 */
[----:B------:R-:W-:Y:S01]  /*11d0*/  BAR.SYNC.DEFER_BLOCKING 0x0 ;  /* 0x0000000000007b1d */ /* 0x000fe20000010000 */
[----:B------:R-:W-:-:S05]  /*11e0*/  ISETP.GE.AND P0, PT, R10, 0x1, PT ;  /* 0x000000010a00780c */ /* 0x000fca0003f06270 */
[----:B------:R-:W3:Y:S02]  /*11f0*/  F2I.U32.TRUNC.NTZ R74, R74 ;  /* 0x0000004a004a7305 */ /* 0x000ee4000020f000 */
[----:B------:R-:W2:Y:S01]  /*1200*/  S2UR UR36, SR_CTAID.Z ;  /* 0x00000000002479c3 */ /* 0x000ea20000002700 */
[----:B----4-:R-:W-:-:S05]  /*1210*/  IADD3 R75, PT, PT, -R75, RZ, RZ ;  /* 0x000000ff4b4b7210 */ /* 0x010fca0007ffe1ff */
[----:B-1----:R-:W-:Y:S01]  /*1220*/  IMAD R75, R3, R75, UR5 ;  /* 0x00000005034b7e24 */ /* 0x002fe2000f8e024b */
[----:B---3--:R-:W-:-:S05]  /*1230*/  IADD3 R74, PT, PT, -R74, RZ, RZ ;  /* 0x000000ff4a4a7210 */ /* 0x008fca0007ffe1ff */
[----:B--2---:R-:W-:Y:S01]  /*1240*/  IMAD R74, R2, R74, UR4 ;  /* 0x00000004024a7e24 */ /* 0x004fe2000f8e024a */
[----:B------:R-:W-:Y:S06]  /*1250*/  @!P0 BRA `(.L_x_16) ;  /* 0x0000000000b88947 */ /* 0x000fec0003800000 */
[----:B------:R-:W1:Y:S01]  /*1260*/  LDC.64 R4, c[0x0][0xb18] ;  /* 0x0002c600ff047b82 */ /* 0x000e620000000a00 */
[----:B------:R-:W-:-:S07]  /*1270*/  ISETP.NE.AND P0, PT, R10, 0x1, PT ;  /* 0x000000010a00780c */ /* 0x000fce0003f05270 */
[----:B------:R-:W2:Y:S08]  /*1280*/  LDC R9, c[0x0][0xb0c] ;  /* 0x0002c300ff097b82 */ /* 0x000eb00000000800 */
[----:B------:R-:W3:Y:S08]  /*1290*/  LDC R12, c[0x0][0x370] ;  /* 0x0000dc00ff0c7b82 */ /* 0x000ef00000000800 */
[----:B------:R-:W4:Y:S01]  /*12a0*/  LDC R11, c[0x0][0x374] ;  /* 0x0000dd00ff0b7b82 */ /* 0x000f220000000800 */
[----:B-1----:R-:W-:-:S07]  /*12b0*/  ISETP.NE.AND P1, PT, R4, 0x1, PT ;  /* 0x000000010400780c */ /* 0x002fce0003f25270 */
[----:B------:R-:W3:Y:S01]  /*12c0*/  LDC.64 R6, c[0x0][0xb10] ;  /* 0x0002c400ff067b82 */ /* 0x000ee20000000a00 */
[----:B--2---:R-:W-:-:S07]  /*12d0*/  ISETP.NE.AND P2, PT, R9, 0x1, PT ;  /* 0x000000010900780c */ /* 0x004fce0003f45270 */
[----:B------:R-:W1:Y:S08]  /*12e0*/  LDC R8, c[0x0][0xb20] ;  /* 0x0002c800ff087b82 */ /* 0x000e700000000800 */
[----:B------:R-:W2:Y:S01]  /*12f0*/  LDC.64 R2, c[0x0][0xb28] ;  /* 0x0002ca00ff027b82 */ /* 0x000ea20000000a00 */
[----:B----4-:R-:W-:-:S04]  /*1300*/  IMAD.HI.U32 R13, R11, R5, RZ ;  /* 0x000000050b0d7227 */ /* 0x010fc800078e00ff */
[----:B------:R-:W-:-:S04]  /*1310*/  IMAD.HI.U32 R5, R76, R5, RZ ;  /* 0x000000054c057227 */ /* 0x000fc800078e00ff */
[----:B---3--:R-:W-:-:S05]  /*1320*/  IMAD.HI.U32 R14, R12, R6, RZ ;  /* 0x000000060c0e7227 */ /* 0x008fca00078e00ff */
[-C--:B------:R-:W-:Y:S01]  /*1330*/  @P2 SHF.R.U32.HI R12, RZ, R7.reuse, R14 ;  /* 0x00000007ff0c2219 */ /* 0x080fe2000001160e */
[----:B------:R-:W-:Y:S01]  /*1340*/  IMAD.HI.U32 R14, R77, R6, RZ ;  /* 0x000000064d0e7227 */ /* 0x000fe200078e00ff */
[-C--:B-1----:R-:W-:Y:S02]  /*1350*/  @P1 SHF.R.U32.HI R11, RZ, R8.reuse, R13 ;  /* 0x00000008ff0b1219 */ /* 0x082fe4000001160d */
[----:B------:R-:W-:Y:S02]  /*1360*/  SHF.R.U32.HI R5, RZ, R8, R5 ;  /* 0x00000008ff057219 */ /* 0x000fe40000011605 */
[----:B------:R-:W-:Y:S02]  /*1370*/  SHF.R.U32.HI R14, RZ, R7, R14 ;  /* 0x00000007ff0e7219 */ /* 0x000fe4000001160e */
[----:B------:R-:W-:Y:S01]  /*1380*/  SEL R5, R76, R5, !P1 ;  /* 0x000000054c057207 */ /* 0x000fe20004800000 */
[----:B--2---:R-:W-:Y:S01]  /*1390*/  IMAD.HI.U32 R13, R11, R2, RZ ;  /* 0x000000020b0d7227 */ /* 0x004fe200078e00ff */
[----:B------:R-:W-:-:S03]  /*13a0*/  SEL R14, R77, R14, !P2 ;  /* 0x0000000e4d0e7207 */ /* 0x000fc60005000000 */
[----:B------:R-:W-:Y:S01]  /*13b0*/  IMAD.HI.U32 R6, R12, R2, RZ ;  /* 0x000000020c067227 */ /* 0x000fe200078e00ff */
[----:B------:R-:W-:-:S04]  /*13c0*/  @P0 SHF.R.U32.HI R11, RZ, R3, R13 ;  /* 0x00000003ff0b0219 */ /* 0x000fc8000001160d */
[----:B------:R-:W-:Y:S01]  /*13d0*/  @P0 SHF.R.U32.HI R12, RZ, R3, R6 ;  /* 0x00000003ff0c0219 */ /* 0x000fe20000011606 */
[----:B------:R-:W-:-:S04]  /*13e0*/  IMAD R11, R11, R10, RZ ;  /* 0x0000000a0b0b7224 */ /* 0x000fc800078e02ff */
[----:B------:R-:W-:Y:S01]  /*13f0*/  IMAD R6, R12, R10, RZ ;  /* 0x0000000a0c067224 */ /* 0x000fe200078e02ff */
[----:B------:R-:W-:-:S04]  /*1400*/  ISETP.GE.AND P1, PT, R5, R11, PT ;  /* 0x0000000b0500720c */ /* 0x000fc80003f26270 */
[----:B------:R-:W-:Y:S01]  /*1410*/  ISETP.GE.OR P1, PT, R14, R6, P1 ;  /* 0x000000060e00720c */ /* 0x000fe20000f26670 */
[----:B------:R-:W-:-:S05]  /*1420*/  IMAD.HI.U32 R6, R5, R2, RZ ;  /* 0x0000000205067227 */ /* 0x000fca00078e00ff */
[----:B------:R-:W-:-:S04]  /*1430*/  SHF.R.U32.HI R6, RZ, R3, R6 ;  /* 0x00000003ff067219 */ /* 0x000fc80000011606 */
[----:B------:R-:W-:-:S03]  /*1440*/  SEL R6, R5, R6, !P0 ;  /* 0x0000000605067207 */ /* 0x000fc60004000000 */
[----:B------:R-:W-:Y:S01]  /*1450*/  @!P1 IMAD.HI.U32 R7, R14, R2, RZ ;  /* 0x000000020e079227 */ /* 0x000fe200078e00ff */
[----:B------:R-:W-:-:S04]  /*1460*/  IADD3 R2, PT, PT, -R6, RZ, RZ ;  /* 0x000000ff06027210 */ /* 0x000fc80007ffe1ff */
[----:B------:R-:W-:Y:S01]  /*1470*/  @!P1 SHF.R.U32.HI R3, RZ, R3, R7 ;  /* 0x00000003ff039219 */ /* 0x000fe20000011607 */
[----:B------:R-:W-:Y:S01]  /*1480*/  IMAD R2, R10, R2, R5 ;  /* 0x000000020a027224 */ /* 0x000fe200078e0205 */
[----:B------:R-:W-:Y:S02]  /*1490*/  IADD3 R7, PT, PT, -R5, RZ, RZ ;  /* 0x000000ff05077210 */ /* 0x000fe40007ffe1ff */
[----:B------:R-:W-:-:S03]  /*14a0*/  @!P1 SEL R3, R14, R3, !P0 ;  /* 0x000000030e039207 */ /* 0x000fc60004000000 */
[----:B------:R-:W-:Y:S02]  /*14b0*/  IMAD R7, R4, R7, R76 ;  /* 0x0000000704077224 */ /* 0x000fe400078e024c */
[--C-:B------:R-:W-:Y:S02]  /*14c0*/  @!P1 IMAD.IADD R6, R6, 0x1, -R3.reuse ;  /* 0x0000000106069824 */ /* 0x100fe400078e0a03 */
[----:B------:R-:W-:Y:S01]  /*14d0*/  @!P1 IMAD R3, R2, R12, R3 ;  /* 0x0000000c02039224 */ /* 0x000fe200078e0203 */
[----:B------:R-:W-:Y:S01]  /*14e0*/  IADD3 R2, PT, PT, -R14, RZ, RZ ;  /* 0x000000ff0e027210 */ /* 0x000fe20007ffe1ff */
[----:B------:R-:W-:Y:S02]  /*14f0*/  @!P1 IMAD R5, R6, R10, R14 ;  /* 0x0000000a06059224 */ /* 0x000fe400078e020e */
[----:B------:R-:W-:Y:S02]  /*1500*/  @!P1 IMAD.MOV.U32 R14, RZ, RZ, R3 ;  /* 0x000000ffff0e9224 */ /* 0x000fe400078e0003 */
[----:B------:R-:W-:-:S02]  /*1510*/  IMAD R2, R9, R2, R77 ;  /* 0x0000000209027224 */ /* 0x000fc400078e024d */
[----:B------:R-:W-:Y:S02]  /*1520*/  IMAD R76, R5, R4, R7 ;  /* 0x00000004054c7224 */ /* 0x000fe400078e0207 */
[----:B------:R-:W-:Y:S02]  /*1530*/  IMAD R77, R14, R9, R2 ;  /* 0x000000090e4d7224 */ /* 0x000fe400078e0202 */
.L_x_16:
[----:B------:R-:W1:Y:S01]  /*1540*/  LDCU UR4, c[0x0][0xb30] ;  /* 0x00016600ff0477ac */ /* 0x000e620008000800 */
[----:B------:R-:W2:Y:S08]  /*1550*/  S2UR UR37, SR_CgaCtaId ;  /* 0x00000000002579c3 */ /* 0x000eb00000008800 */
[----:B------:R-:W3:Y:S01]  /*1560*/  LDC R44, c[0x0][0xb24] ;  /* 0x0002c900ff2c7b82 */ /* 0x000ee20000000800 */
[----:B-1----:R-:W-:-:S09]  /*1570*/  UISETP.NE.AND UP1, UPT, UR4, 0x1, UPT ;  /* 0x000000010400788c */ /* 0x002fd2000bf25270 */
[----:B--2---:R-:W-:Y:S05]  /*1580*/  BRA.U UP1, `(.L_x_17) ;  /* 0x0000000101407547 */ /* 0x004fea000b800000 */
[----:B------:R-:W1:Y:S08]  /*1590*/  LDC.64 R4, c[0x0][0xb10] ;  /* 0x0002c400ff047b82 */ /* 0x000e700000000a00 */
[----:B------:R-:W2:Y:S08]  /*15a0*/  LDC.64 R2, c[0x0][0xb18] ;  /* 0x0002c600ff027b82 */ /* 0x000eb00000000a00 */
[----:B------:R-:W4:Y:S08]  /*15b0*/  LDC R6, c[0x0][0xb20] ;  /* 0x0002c800ff067b82 */ /* 0x000f300000000800 */
[----:B------:R-:W3:Y:S01]  /*15c0*/  LDC R7, c[0x0][0xb0c] ;  /* 0x0002c300ff077b82 */ /* 0x000ee20000000800 */
[----:B-1----:R-:W-:-:S05]  /*15d0*/  IMAD.HI.U32 R4, R77, R4, RZ ;  /* 0x000000044d047227 */ /* 0x002fca00078e00ff */
[----:B------:R-:W-:Y:S01]  /*15e0*/  SHF.R.U32.HI R4, RZ, R5, R4 ;  /* 0x00000005ff047219 */ /* 0x000fe20000011604 */
[----:B--2---:R-:W-:Y:S01]  /*15f0*/  IMAD.HI.U32 R3, R76, R3, RZ ;  /* 0x000000034c037227 */ /* 0x004fe200078e00ff */
[----:B------:R-:W-:-:S04]  /*1600*/  ISETP.NE.AND P0, PT, R2, 0x1, PT ;  /* 0x000000010200780c */ /* 0x000fc80003f05270 */
[----:B----4-:R-:W-:-:S04]  /*1610*/  SHF.R.U32.HI R3, RZ, R6, R3 ;  /* 0x00000006ff037219 */ /* 0x010fc80000011603 */
[----:B------:R-:W-:Y:S02]  /*1620*/  SEL R3, R76, R3, !P0 ;  /* 0x000000034c037207 */ /* 0x000fe40004000000 */
[----:B---3--:R-:W-:-:S04]  /*1630*/  ISETP.NE.AND P1, PT, R7, 0x1, PT ;  /* 0x000000010700780c */ /* 0x008fc80003f25270 */
[----:B------:R-:W-:-:S05]  /*1640*/  SEL R4, R77, R4, !P1 ;  /* 0x000000044d047207 */ /* 0x000fca0004800000 */
[----:B------:R-:W-:Y:S02]  /*1650*/  IMAD.IADD R5, R3, 0x1, -R4 ;  /* 0x0000000103057824 */ /* 0x000fe400078e0a04 */
[----:B------:R-:W-:Y:S02]  /*1660*/  IMAD.IADD R3, R4, 0x1, -R3 ;  /* 0x0000000104037824 */ /* 0x000fe400078e0a03 */
[----:B------:R-:W-:Y:S02]  /*1670*/  IMAD R77, R5, R7, R77 ;  /* 0x00000007054d7224 */ /* 0x000fe400078e024d */
[----:B------:R-:W-:-:S07]  /*1680*/  IMAD R76, R3, R2, R76 ;  /* 0x00000002034c7224 */ /* 0x000fce00078e024c */
.L_x_17:
[----:B------:R-:W-:Y:S01]  /*1690*/  BAR.SYNC.DEFER_BLOCKING 0x0 ;  /* 0x0000000000007b1d */ /* 0x000fe20000010000 */
[----:B------:R-:W-:Y:S01]  /*16a0*/  UISETP.NE.AND UP1, UPT, UR8, 0x2, UPT ;  /* 0x000000020800788c */ /* 0x000fe2000bf25270 */
[----:B------:R-:W-:Y:S02]  /*16b0*/  ISETP.NE.OR P5, PT, R0, 0x2, !P5 ;  /* 0x000000020000780c */ /* 0x000fe40006fa5670 */
[----:B------:R-:W-:-:S06]  /*16c0*/  LOP3.LUT R2, R89, 0x1f, RZ, 0xc0, !PT ;  /* 0x0000001f59027812 */ /* 0x000fcc00078ec0ff */
[----:B------:R-:W-:Y:S05]  /*16d0*/  BRA.U UP1, `(.L_x_18) ;  /* 0x0000002101047547 */ /* 0x000fea000b800000 */
[----:B------:R-:W1:Y:S01]  /*16e0*/  LDCU UR15, c[0x0][0x38c] ;  /* 0x00007180ff0f77ac */ /* 0x000e620008000800 */
[----:B------:R-:W2:Y:S01]  /*16f0*/  LDC R8, c[0x0][0x370] ;  /* 0x0000dc00ff087b82 */ /* 0x000ea20000000800 */
[----:B------:R-:W-:Y:S01]  /*1700*/  PLOP3.LUT P1, PT, PT, PT, UP2, 0x80, 0x8 ;  /* 0x000000000008781c */ /* 0x000fe20003f2f028 */
[----:B------:R-:W-:Y:S01]  /*1710*/  IMAD.MOV.U32 R15, RZ, RZ, 0x1 ;  /* 0x00000001ff0f7424 */ /* 0x000fe200078e00ff */
[----:B------:R-:W-:Y:S01]  /*1720*/  ISETP.EQ.OR P4, PT, R2, RZ, P5 ;  /* 0x000000ff0200720c */ /* 0x000fe20002f82670 */
[----:B------:R-:W-:Y:S01]  /*1730*/  IMAD.MOV.U32 R14, RZ, RZ, RZ ;  /* 0x000000ffff0e7224 */ /* 0x000fe200078e00ff */
[----:B------:R-:W-:Y:S02]  /*1740*/  PLOP3.LUT P1, PT, P1, PT, PT, 0x8, 0x80 ;  /* 0x000000000080781c */ /* 0x000fe40000f2e170 */
[----:B------:R-:W-:Y:S01]  /*1750*/  CS2R R12, SRZ ;  /* 0x00000000000c7805 */ /* 0x000fe2000001ff00 */
[----:B------:R-:W-:Y:S01]  /*1760*/  IMAD.MOV.U32 R11, RZ, RZ, 0x1 ;  /* 0x00000001ff0b7424 */ /* 0x000fe200078e00ff */
[----:B------:R-:W4:Y:S01]  /*1770*/  LDC R0, c[0x0][0x374] ;  /* 0x0000dd00ff007b82 */ /* 0x000f220000000800 */
[----:B------:R-:W2:Y:S01]  /*1780*/  LDCU.64 UR24, c[0x0][0x348] ;  /* 0x00006900ff1877ac */ /* 0x000ea20008000a00 */
[----:B------:R-:W-:Y:S01]  /*1790*/  UMOV UR13, URZ ;  /* 0x000000ff000d7c82 */ /* 0x000fe20008000000 */
[----:B-1----:R-:W-:-:S04]  /*17a0*/  UIADD3 UR5, UPT, UPT, UR15, 0x1f, URZ ;  /* 0x0000001f0f057890 */ /* 0x002fc8000fffe0ff */
[----:B------:R-:W-:-:S04]  /*17b0*/  USHF.R.S32.HI UR4, URZ, 0x1f, UR5 ;  /* 0x0000001fff047899 */ /* 0x000fc80008011405 */
[----:B------:R-:W-:-:S04]  /*17c0*/  ULEA.HI UR4, UR4, UR5, URZ, 0x5 ;  /* 0x0000000504047291 */ /* 0x000fc8000f8f28ff */
[----:B------:R-:W-:Y:S02]  /*17d0*/  USHF.R.S32.HI UR22, URZ, 0x5, UR4 ;  /* 0x00000005ff167899 */ /* 0x000fe40008011404 */
[----:B------:R-:W-:Y:S02]  /*17e0*/  UIADD3 UR4, UPT, UPT, UR15, -0x1, URZ ;  /* 0xffffffff0f047890 */ /* 0x000fe4000fffe0ff */
[----:B------:R-:W-:Y:S02]  /*17f0*/  UISETP.LT.U32.AND UP0, UPT, UR22, 0x1e, UPT ;  /* 0x0000001e1600788c */ /* 0x000fe4000bf01070 */
[----:B------:R-:W-:Y:S02]  /*1800*/  UISETP.GE.U32.AND UP1, UPT, UR4, -0x3f, UPT ;  /* 0xffffffc10400788c */ /* 0x000fe4000bf26070 */
[----:B------:R-:W-:Y:S02]  /*1810*/  USEL UR21, UR22, 0x1e, UP0 ;  /* 0x0000001e16157887 */ /* 0x000fe40008000000 */
[----:B------:R-:W-:-:S02]  /*1820*/  UIADD3 UR15, UPT, UPT, UR15, 0x3e, URZ ;  /* 0x0000003e0f0f7890 */ /* 0x000fc4000fffe0ff */
[----:B------:R-:W-:Y:S02]  /*1830*/  UIADD3 UR7, UPT, UPT, UR21, -0x1, URZ ;  /* 0xffffffff15077890 */ /* 0x000fe4000fffe0ff */
[----:B------:R-:W-:-:S03]  /*1840*/  UIADD3 UR14, UPT, UPT, UR22, -UR21, URZ ;  /* 0x80000015160e7290 */ /* 0x000fc6000fffe0ff */
[----:B------:R-:W-:-:S04]  /*1850*/  @UP1 UIADD3 UR7, UPT, UPT, UR21, URZ, URZ ;  /* 0x000000ff15071290 */ /* 0x000fc8000fffe0ff */
[----:B--2---:R-:W-:-:S12]  /*1860*/  UIADD3 UR7, UPT, UPT, UR7, 0x1, URZ ;  /* 0x0000000107077890 */ /* 0x004fd8000fffe0ff */
.L_x_36:
[----:B------:R-:W-:Y:S01]  /*1870*/  UISETP.NE.AND UP0, UPT, UR37, URZ, UPT ;  /* 0x000000ff2500728c */ /* 0x000fe2000bf05270 */
[----:B------:R-:W1:Y:S08]  /*1880*/  S2UR UR37, SR_CgaCtaId ;  /* 0x00000000002579c3 */ /* 0x000e700000008800 */
[----:B------:R-:W-:Y:S05]  /*1890*/  BRA.U UP0, `(.L_x_19) ;  /* 0x0000000100347547 */ /* 0x000fea000b800000 */
[----:B------:R-:W2:Y:S01]  /*18a0*/  S2R R2, SR_CgaCtaId ;  /* 0x0000000000027919 */ /* 0x000ea20000008800 */
[----:B------:R-:W-:-:S04]  /*18b0*/  MOV R3, 0x400 ;  /* 0x0000040000037802 */ /* 0x000fc80000000f00 */
[----:B--2---:R-:W-:Y:S02]  /*18c0*/  LEA R2, R2, R3, 0x18 ;  /* 0x0000000302027211 */ /* 0x004fe400078ec0ff */
[----:B------:R-:W-:-:S03]  /*18d0*/  SHF.L.U32 R3, R11, 0x1f, RZ ;  /* 0x0000001f0b037819 */ /* 0x000fc600000006ff */
[----:B------:R-:W-:-:S04]  /*18e0*/  IMAD R2, R12, 0x8, R2 ;  /* 0x000000080c027824 */ /* 0x000fc800078e0202 */
[----:B------:R-:W2:Y:S02]  /*18f0*/  SYNCS.PHASECHK.TRANS64.TRYWAIT P0, [R2+URZ+0x280], R3 ;  /* 0x00028003020075a7 */ /* 0x000ea400080011ff */
[----:B--2---:R-:W-:Y:S05]  /*1900*/  @!P0 BRA `(.L_x_20) ;  /* 0x0000005c00ac8947 */ /* 0x004fea0003800000 */
.L_x_131:
[----:B------:R-:W-:Y:S01]  /*1910*/  VIADD R12, R12, 0x1 ;  /* 0x000000010c0c7836 */ /* 0x000fe20000000000 */
[----:B------:R2:W-:Y:S04]  /*1920*/  SYNCS.ARRIVE.TRANS64.A1T0 RZ, [R2+URZ+0x270], RZ ;  /* 0x000270ff02ff79a7 */ /* 0x0005e800081000ff */
[----:B------:R-:W-:-:S04]  /*1930*/  ISETP.NE.AND P0, PT, R12, 0x2, PT ;  /* 0x000000020c00780c */ /* 0x000fc80003f05270 */
[----:B------:R-:W-:Y:S02]  /*1940*/  SEL R12, R12, RZ, P0 ;  /* 0x000000ff0c0c7207 */ /* 0x000fe40000000000 */
[----:B--2---:R-:W-:-:S04]  /*1950*/  SEL R2, RZ, 0x1, P0 ;  /* 0x00000001ff027807 */ /* 0x004fc80000000000 */
[----:B------:R-:W-:-:S07]  /*1960*/  LOP3.LUT R11, R11, R2, RZ, 0x3c, !PT ;  /* 0x000000020b0b7212 */ /* 0x000fce00078e3cff */
.L_x_19:
[----:B------:R-:W-:Y:S01]  /*1970*/  UMOV UR4, 0x400 ;  /* 0x0000040000047882 */ /* 0x000fe20000000000 */
[----:B------:R-:W-:Y:S01]  /*1980*/  SHF.L.U32 R2, R15, 0x1f, RZ ;  /* 0x0000001f0f027819 */ /* 0x000fe200000006ff */
[----:B-1----:R-:W-:Y:S01]  /*1990*/  ULEA UR4, UR37, UR4, 0x18 ;  /* 0x0000000425047291 */ /* 0x002fe2000f8ec0ff */
[----:B------:R-:W-:Y:S01]  /*19a0*/  R2UR UR35, R77 ;  /* 0x000000004d2372ca */ /* 0x000fe200000e0000 */
[----:B------:R-:W-:Y:S01]  /*19b0*/  UISETP.GE.U32.AND UP0, UPT, UR15, 0x3f, UPT ;  /* 0x0000003f0f00788c */ /* 0x000fe2000bf06070 */
[----:B------:R-:W-:Y:S01]  /*19c0*/  R2UR UR11, R76 ;  /* 0x000000004c0b72ca */ /* 0x000fe200000e0000 */
[----:B------:R-:W-:Y:S01]  /*19d0*/  ULEA UR5, UR13, UR4, 0x3 ;  /* 0x000000040d057291 */ /* 0x000fe2000f8e18ff */
[----:B------:R-:W-:-:S08]  /*19e0*/  UMOV UR23, URZ ;  /* 0x000000ff00177c82 */ /* 0x000fd00008000000 */
[----:B------:R1:W2:Y:S01]  /*19f0*/  SYNCS.PHASECHK.TRANS64.TRYWAIT P0, [UR5+0xf0], R2 ;  /* 0x0000f002ff0075a7 */ /* 0x0002a20008001105 */
[----:B------:R-:W-:Y:S02]  /*1a00*/  USHF.L.U32 UR35, UR35, 0x6, URZ ;  /* 0x0000000623237899 */ /* 0x000fe400080006ff */
[----:B------:R-:W-:Y:S01]  /*1a10*/  UIMAD UR11, UR11, 0x30, URZ ;  /* 0x000000300b0b78a4 */ /* 0x000fe2000f8e02ff */
[----:B------:R-:W-:Y:S11]  /*1a20*/  BRA.U !UP0, `(.L_x_21) ;  /* 0x0000000108a87547 */ /* 0x000ff6000b800000 */
[----:B------:R-:W-:Y:S01]  /*1a30*/  UMOV UR16, URZ ;  /* 0x000000ff00107c82 */ /* 0x000fe20008000000 */
[----:B------:R-:W-:-:S05]  /*1a40*/  UMOV UR6, UR13 ;  /* 0x0000000d00067c82 */ /* 0x000fca0008000000 */
.L_x_26:
[----:B--2---:R-:W-:Y:S01]  /*1a50*/  @!P5 MOV R3, 0x1c00 ;  /* 0x00001c000003d802 */ /* 0x004fe20000000f00 */
[----:B-1----:R-:W-:Y:S01]  /*1a60*/  ULEA UR33, UR6, UR4, 0x3 ;  /* 0x0000000406217291 */ /* 0x002fe2000f8e18ff */
[----:B--2---:R-:W-:Y:S11]  /*1a70*/  @P0 BRA `(.L_x_22) ;  /* 0x00000000000c0947 */ /* 0x004ff60003800000 */
[----:B------:R-:W-:Y:S04]  /*1a80*/  SHF.L.U32 R4, R15, 0x1f, RZ ;  /* 0x0000001f0f047819 */ /* 0x000fe800000006ff */
[----:B------:R-:W2:Y:S02]  /*1a90*/  SYNCS.PHASECHK.TRANS64.TRYWAIT P0, [UR33+0xf0], R4 ;  /* 0x0000f004ff0075a7 */ /* 0x000ea40008001121 */
[----:B--2---:R-:W-:Y:S05]  /*1aa0*/  @!P0 BRA `(.L_x_23) ;  /* 0x0000005c00588947 */ /* 0x004fea0003800000 */
.L_x_22:
[----:B------:R2:W-:Y:S01]  /*1ab0*/  @!P5 SYNCS.ARRIVE.TRANS64 RZ, [UR33], R3 ;  /* 0x00000003ffffd9a7 */ /* 0x0005e20008000021 */
[----:B------:R-:W-:Y:S04]  /*1ac0*/  BSSY.RECONVERGENT B0, `(.L_x_24) ;  /* 0x0000003000007945 */ /* 0x000fe80003800200 */
[----:B------:R-:W-:Y:S05]  /*1ad0*/  @P4 BRA `(.L_x_25) ;  /* 0x0000000000044947 */ /* 0x000fea0003800000 */
[----:B------:R-:W-:Y:S05]  /*1ae0*/  BPT.TRAP 0x1 ;  /* 0x000000040000795c */ /* 0x000fea0000300000 */
.L_x_25:
[----:B------:R-:W-:Y:S05]  /*1af0*/  BSYNC.RECONVERGENT B0 ;  /* 0x0000000000007941 */ /* 0x000fea0003800200 */
.L_x_24:
[----:B------:R-:W-:Y:S02]  /*1b00*/  UIADD3 UR13, UPT, UPT, UR6, 0x1, URZ ;  /* 0x00000001060d7890 */ /* 0x000fe4000fffe0ff */
[----:B------:R-:W-:Y:S02]  /*1b10*/  UIADD3 UR18, UP1, UPT, UR24, 0x80, URZ ;  /* 0x0000008018127890 */ /* 0x000fe4000ff3e0ff */
[----:B------:R-:W-:Y:S02]  /*1b20*/  UISETP.NE.AND UP0, UPT, UR13, 0x1e, UPT ;  /* 0x0000001e0d00788c */ /* 0x000fe4000bf05270 */
[----:B------:R-:W-:Y:S02]  /*1b30*/  ULEA UR32, UR6, UR4, 0xc ;  /* 0x0000000406207291 */ /* 0x000fe4000f8e60ff */
[----:B------:R-:W-:Y:S02]  /*1b40*/  USEL UR9, URZ, 0x1, UP0 ;  /* 0x00000001ff097887 */ /* 0x000fe40008000000 */
[----:B------:R-:W-:Y:S02]  /*1b50*/  USEL UR13, UR13, URZ, UP0 ;  /* 0x000000ff0d0d7287 */ /* 0x000fe40008000000 */
[----:B------:R-:W-:Y:S02]  /*1b60*/  USHF.L.U32 UR34, UR16, 0x5, URZ ;  /* 0x0000000510227899 */ /* 0x000fe400080006ff */
[----:B------:R-:W-:Y:S01]  /*1b70*/  ULEA UR8, UR13, UR4, 0x3 ;  /* 0x000000040d087291 */ /* 0x000fe2000f8e18ff */
[----:B------:R-:W-:Y:S01]  /*1b80*/  LOP3.LUT R15, R15, UR9, RZ, 0x3c, !PT ;  /* 0x000000090f0f7c12 */ /* 0x000fe2000f8e3cff */
[----:B------:R-:W-:Y:S02]  /*1b90*/  UIADD3.X UR19, UPT, UPT, URZ, UR25, URZ, UP1, !UPT ;  /* 0x00000019ff137290 */ /* 0x000fe40008ffe4ff */
[----:B------:R-:W-:Y:S01]  /*1ba0*/  UIADD3 UR32, UPT, UPT, UR32, 0x3400, URZ ;  /* 0x0000340020207890 */ /* 0x000fe2000fffe0ff */
[----:B-1----:R-:W-:Y:S01]  /*1bb0*/  SHF.L.U32 R2, R15, 0x1f, RZ ;  /* 0x0000001f0f027819 */ /* 0x002fe200000006ff */
[----:B------:R-:W-:Y:S02]  /*1bc0*/  UIMAD UR5, UR6, 0xc00, UR4 ;  /* 0x00000c00060578a4 */ /* 0x000fe4000f8e0204 */
[----:B------:R-:W-:Y:S01]  /*1bd0*/  UIADD3 UR26, UP0, UPT, UR24, 0x180, URZ ;  /* 0x00000180181a7890 */ /* 0x000fe2000ff1e0ff */
[----:B------:R1:W1:Y:S01]  /*1be0*/  SYNCS.PHASECHK.TRANS64.TRYWAIT P0, [UR8+0xf0], R2 ;  /* 0x0000f002ff0075a7 */ /* 0x0002620008001108 */
[----:B------:R-:W-:Y:S01]  /*1bf0*/  UMOV UR28, 0x0 ;  /* 0x00000000001c7882 */ /* 0x000fe20000000000 */
[----:B------:R-:W-:Y:S01]  /*1c00*/  UMOV UR29, 0x10000000 ;  /* 0x10000000001d7882 */ /* 0x000fe20000000000 */
[----:B------:R-:W-:Y:S01]  /*1c10*/  UIADD3 UR8, UPT, UPT, UR5, 0x21400, URZ ;  /* 0x0002140005087890 */ /* 0x000fe2000fffe0ff */
[----:B------:R1:W-:Y:S01]  /*1c20*/  UTMALDG.3D [UR32], [UR18], desc[UR28] ;  /* 0x00001c20120075b4 */ /* 0x0003e20008011000 */
[----:B------:R-:W-:Y:S02]  /*1c30*/  UIADD3.X UR27, UPT, UPT, URZ, UR25, URZ, UP0, !UPT ;  /* 0x00000019ff1b7290 */ /* 0x000fe400087fe4ff */
[----:B------:R-:W-:Y:S01]  /*1c40*/  UIADD3 UR16, UPT, UPT, UR16, 0x1, URZ ;  /* 0x0000000110107890 */ /* 0x000fe2000fffe0ff */
[----:B------:R-:W-:Y:S01]  /*1c50*/  UMOV UR12, UR36 ;  /* 0x00000024000c7c82 */ /* 0x000fe20008000000 */
[----:B------:R-:W-:Y:S01]  /*1c60*/  UMOV UR9, UR33 ;  /* 0x0000002100097c82 */ /* 0x000fe20008000000 */
[----:B------:R-:W-:Y:S01]  /*1c70*/  UMOV UR10, UR34 ;  /* 0x00000022000a7c82 */ /* 0x000fe20008000000 */
[----:B------:R-:W-:Y:S03]  /*1c80*/  UISETP.NE.AND UP0, UPT, UR16, UR7, UPT ;  /* 0x000000071000728c */ /* 0x000fe6000bf05270 */
[----:B------:R1:W-:Y:S01]  /*1c90*/  UTMALDG.3D [UR8], [UR26], desc[UR28] ;  /* 0x00001c081a0075b4 */ /* 0x0003e20008011000 */
[----:B------:R-:W-:Y:S01]  /*1ca0*/  UMOV UR23, UR7 ;  /* 0x0000000700177c82 */ /* 0x000fe20008000000 */
[----:B------:R-:W-:Y:S04]  /*1cb0*/  UMOV UR6, UR13 ;  /* 0x0000000d00067c82 */ /* 0x000fe80008000000 */
[----:B------:R-:W-:Y:S05]  /*1cc0*/  BRA.U UP0, `(.L_x_26) ;  /* 0xfffffffd00607547 */ /* 0x000fea000b83ffff */
.L_x_21:
[----:B------:R-:W-:Y:S01]  /*1cd0*/  ULEA UR5, UR13, UR4, 0x3 ;  /* 0x000000040d057291 */ /* 0x000fe2000f8e18ff */
[----:B-1----:R-:W-:Y:S01]  /*1ce0*/  SHF.L.U32 R2, R15, 0x1f, RZ ;  /* 0x0000001f0f027819 */ /* 0x002fe200000006ff */
[----:B------:R-:W-:Y:S01]  /*1cf0*/  @!P1 SYNCS.ARRIVE.TRANS64.A1T0 RZ, [UR4+0x208], RZ ;  /* 0x000208ffffff99a7 */ /* 0x000fe20008100004 */
[----:B------:R-:W-:-:S06]  /*1d00*/  UISETP.GT.AND UP0, UPT, UR22, UR21, UPT ;  /* 0x000000151600728c */ /* 0x000fcc000bf04270 */
[----:B--2---:R1:W2:Y:S03]  /*1d10*/  SYNCS.PHASECHK.TRANS64.TRYWAIT P0, [UR5+0xf0], R2 ;  /* 0x0000f002ff0075a7 */ /* 0x0042a60008001105 */
[----:B------:R-:W-:Y:S05]  /*1d20*/  BRA.U !UP0, `(.L_x_27) ;  /* 0x0000000108ac7547 */ /* 0x000fea000b800000 */
[----:B------:R-:W-:Y:S01]  /*1d30*/  UIADD3 UR26, UPT, UPT, UR14, UR23, URZ ;  /* 0x000000170e1a7290 */ /* 0x000fe2000fffe0ff */
[----:B------:R-:W-:-:S11]  /*1d40*/  UMOV UR6, UR13 ;  /* 0x0000000d00067c82 */ /* 0x000fd60008000000 */
.L_x_32:
[----:B--2---:R-:W-:Y:S01]  /*1d50*/  @!P5 MOV R3, 0x1c00 ;  /* 0x00001c000003d802 */ /* 0x004fe20000000f00 */
[----:B-1----:R-:W-:Y:S01]  /*1d60*/  ULEA UR17, UR6, UR4, 0x3 ;  /* 0x0000000406117291 */ /* 0x002fe2000f8e18ff */
[----:B--2---:R-:W-:Y:S11]  /*1d70*/  @P0 BRA `(.L_x_28) ;  /* 0x00000000000c0947 */ /* 0x004ff60003800000 */
[----:B------:R-:W-:Y:S04]  /*1d80*/  SHF.L.U32 R4, R15, 0x1f, RZ ;  /* 0x0000001f0f047819 */ /* 0x000fe800000006ff */
[----:B------:R-:W2:Y:S02]  /*1d90*/  SYNCS.PHASECHK.TRANS64.TRYWAIT P0, [UR17+0xf0], R4 ;  /* 0x0000f004ff0075a7 */ /* 0x000ea40008001111 */
[----:B--2---:R-:W-:Y:S05]  /*1da0*/  @!P0 BRA `(.L_x_29) ;  /* 0x0000005800b08947 */ /* 0x004fea0003800000 */
.L_x_28:
[----:B------:R2:W-:Y:S01]  /*1db0*/  @!P5 SYNCS.ARRIVE.TRANS64 RZ, [UR17], R3 ;  /* 0x00000003ffffd9a7 */ /* 0x0005e20008000011 */
[----:B------:R-:W-:Y:S04]  /*1dc0*/  BSSY.RECONVERGENT B0, `(.L_x_30) ;  /* 0x0000003000007945 */ /* 0x000fe80003800200 */
[----:B------:R-:W-:Y:S05]  /*1dd0*/  @P4 BRA `(.L_x_31) ;  /* 0x0000000000044947 */ /* 0x000fea0003800000 */
[----:B------:R-:W-:Y:S05]  /*1de0*/  BPT.TRAP 0x1 ;  /* 0x000000040000795c */ /* 0x000fea0000300000 */
.L_x_31:
[----:B------:R-:W-:Y:S05]  /*1df0*/  BSYNC.RECONVERGENT B0 ;  /* 0x0000000000007941 */ /* 0x000fea0003800200 */
.L_x_30:
[----:B------:R-:W-:Y:S02]  /*1e00*/  UIADD3 UR13, UPT, UPT, UR6, 0x1, URZ ;  /* 0x00000001060d7890 */ /* 0x000fe4000fffe0ff */
[----:B------:R-:W-:Y:S02]  /*1e10*/  ULEA UR16, UR6, UR4, 0xc ;  /* 0x0000000406107291 */ /* 0x000fe4000f8e60ff */
[----:B------:R-:W-:Y:S02]  /*1e20*/  UISETP.NE.AND UP0, UPT, UR13, 0x1e, UPT ;  /* 0x0000001e0d00788c */ /* 0x000fe4000bf05270 */
[----:B------:R-:W-:Y:S02]  /*1e30*/  UIADD3 UR32, UP1, UPT, UR24, 0x80, URZ ;  /* 0x0000008018207890 */ /* 0x000fe4000ff3e0ff */
[----:B------:R-:W-:Y:S02]  /*1e40*/  USEL UR9, URZ, 0x1, UP0 ;  /* 0x00000001ff097887 */ /* 0x000fe40008000000 */
[----:B------:R-:W-:Y:S02]  /*1e50*/  USEL UR13, UR13, URZ, UP0 ;  /* 0x000000ff0d0d7287 */ /* 0x000fe40008000000 */
[----:B------:R-:W-:Y:S02]  /*1e60*/  USHF.L.U32 UR18, UR23, 0x5, URZ ;  /* 0x0000000517127899 */ /* 0x000fe400080006ff */
[----:B------:R-:W-:Y:S01]  /*1e70*/  ULEA UR8, UR13, UR4, 0x3 ;  /* 0x000000040d087291 */ /* 0x000fe2000f8e18ff */
[----:B------:R-:W-:Y:S01]  /*1e80*/  LOP3.LUT R15, R15, UR9, RZ, 0x3c, !PT ;  /* 0x000000090f0f7c12 */ /* 0x000fe2000f8e3cff */
[----:B------:R-:W-:Y:S02]  /*1e90*/  UIADD3 UR16, UPT, UPT, UR16, 0x3400, URZ ;  /* 0x0000340010107890 */ /* 0x000fe4000fffe0ff */
[----:B------:R-:W-:Y:S01]  /*1ea0*/  UIADD3.X UR33, UPT, UPT, URZ, UR25, URZ, UP1, !UPT ;  /* 0x00000019ff217290 */ /* 0x000fe20008ffe4ff */
[----:B-1----:R-:W-:Y:S01]  /*1eb0*/  SHF.L.U32 R2, R15, 0x1f, RZ ;  /* 0x0000001f0f027819 */ /* 0x002fe200000006ff */
[----:B------:R-:W-:Y:S02]  /*1ec0*/  UIMAD UR5, UR6, 0xc00, UR4 ;  /* 0x00000c00060578a4 */ /* 0x000fe4000f8e0204 */
[----:B------:R-:W-:Y:S01]  /*1ed0*/  UIADD3 UR30, UP0, UPT, UR24, 0x180, URZ ;  /* 0x00000180181e7890 */ /* 0x000fe2000ff1e0ff */
[----:B------:R1:W1:Y:S01]  /*1ee0*/  SYNCS.PHASECHK.TRANS64.TRYWAIT P0, [UR8+0xf0], R2 ;  /* 0x0000f002ff0075a7 */ /* 0x0002620008001108 */
[----:B------:R-:W-:Y:S01]  /*1ef0*/  UIADD3 UR8, UPT, UPT, UR5, 0x21400, URZ ;  /* 0x0002140005087890 */ /* 0x000fe2000fffe0ff */
[----:B------:R-:W-:Y:S01]  /*1f00*/  UMOV UR28, 0x0 ;  /* 0x00000000001c7882 */ /* 0x000fe20000000000 */
[----:B------:R-:W-:Y:S01]  /*1f10*/  UMOV UR29, 0x10000000 ;  /* 0x10000000001d7882 */ /* 0x000fe20000000000 */
[----:B------:R-:W-:Y:S01]  /*1f20*/  UMOV UR19, UR35 ;  /* 0x0000002300137c82 */ /* 0x000fe20008000000 */
[----:B------:R-:W-:Y:S01]  /*1f30*/  UMOV UR20, UR36 ;  /* 0x0000002400147c82 */ /* 0x000fe20008000000 */
[----:B------:R-:W-:Y:S01]  /*1f40*/  UIADD3.X UR31, UPT, UPT, URZ, UR25, URZ, UP0, !UPT ;  /* 0x00000019ff1f7290 */ /* 0x000fe200087fe4ff */
[----:B------:R1:W-:Y:S01]  /*1f50*/  UTMALDG.3D [UR16], [UR32], desc[UR28] ;  /* 0x00001c10200075b4 */ /* 0x0003e20008011000 */
[----:B------:R-:W-:Y:S01]  /*1f60*/  UIADD3 UR23, UPT, UPT, UR23, 0x1, URZ ;  /* 0x0000000117177890 */ /* 0x000fe2000fffe0ff */
[----:B------:R-:W-:Y:S01]  /*1f70*/  UMOV UR12, UR36 ;  /* 0x00000024000c7c82 */ /* 0x000fe20008000000 */
[----:B------:R-:W-:Y:S01]  /*1f80*/  UMOV UR9, UR17 ;  /* 0x0000001100097c82 */ /* 0x000fe20008000000 */
[----:B------:R-:W-:Y:S01]  /*1f90*/  UMOV UR10, UR18 ;  /* 0x00000012000a7c82 */ /* 0x000fe20008000000 */
[----:B------:R-:W-:Y:S03]  /*1fa0*/  UISETP.NE.AND UP0, UPT, UR23, UR26, UPT ;  /* 0x0000001a1700728c */ /* 0x000fe6000bf05270 */
[----:B------:R1:W-:Y:S01]  /*1fb0*/  UTMALDG.3D [UR8], [UR30], desc[UR28] ;  /* 0x00001c081e0075b4 */ /* 0x0003e20008011000 */
[----:B------:R-:W-:Y:S05]  /*1fc0*/  UMOV UR6, UR13 ;  /* 0x0000000d00067c82 */ /* 0x000fea0008000000 */
[----:B------:R-:W-:Y:S05]  /*1fd0*/  BRA.U UP0, `(.L_x_32) ;  /* 0xfffffffd005c7547 */ /* 0x000fea000b83ffff */
.L_x_27:
[C---:B-1----:R-:W-:Y:S01]  /*1fe0*/  LEA R2, R14.reuse, UR4, 0x3 ;  /* 0x000000040e027c11 */ /* 0x042fe2000f8e18ff */
[----:B------:R-:W-:Y:S01]  /*1ff0*/  NOP ;  /* 0x0000000000007918 */ /* 0x000fe20000000000 */
[----:B--2---:R-:W-:Y:S02]  /*2000*/  SHF.L.U32 R3, R13, 0x1f, RZ ;  /* 0x0000001f0d037819 */ /* 0x004fe400000006ff */
[----:B------:R-:W-:Y:S02]  /*2010*/  LEA R4, R14, UR4, 0x4 ;  /* 0x000000040e047c11 */ /* 0x000fe4000f8e20ff */
[----:B------:R-:W1:Y:S02]  /*2020*/  SYNCS.PHASECHK.TRANS64.TRYWAIT P0, [R2+URZ+0x210], R3 ;  /* 0x00021003020075a7 */ /* 0x000e6400080011ff */
[----:B-1----:R-:W-:Y:S05]  /*2030*/  @!P0 BRA `(.L_x_33) ;  /* 0x0000005800248947 */ /* 0x002fea0003800000 */
.L_x_134:
[----:B------:R-:W2:Y:S01]  /*2040*/  LDS.128 R4, [R4+0x2a0] ;  /* 0x0002a00004047984 */ /* 0x000ea20000000c00 */
[----:B---3--:R-:W-:Y:S01]  /*2050*/  ISETP.GE.AND P0, PT, R44, 0x1, PT ;  /* 0x000000012c00780c */ /* 0x008fe20003f06270 */
[----:B-1----:R-:W-:Y:S01]  /*2060*/  VIADD R2, R2, 0x220 ;  /* 0x0000022002027836 */ /* 0x002fe20000000000 */
[----:B------:R-:W-:Y:S01]  /*2070*/  @!PT LDS RZ, [RZ] ;  /* 0x00000000fffff984 */ /* 0x000fe20000000800 */
[----:B------:R-:W-:Y:S01]  /*2080*/  @!PT LDS RZ, [RZ] ;  /* 0x00000000fffff984 */ /* 0x000fe20000000800 */
[----:B------:R-:W-:Y:S01]  /*2090*/  @!PT LDS RZ, [RZ] ;  /* 0x00000000fffff984 */ /* 0x000fe20000000800 */
[----:B------:R-:W-:Y:S01]  /*20a0*/  @!PT LDS RZ, [RZ] ;  /* 0x00000000fffff984 */ /* 0x000fe20000000800 */
[----:B------:R1:W-:Y:S06]  /*20b0*/  MEMBAR.ALL.CTA ;  /* 0x0000000000007992 */ /* 0x0003ec0000008000 */
[----:B-1----:R-:W1:Y:S01]  /*20c0*/  FENCE.VIEW.ASYNC.S ;  /* 0x00000000000073c6 */ /* 0x002e620000000000 */
[----:B------:R-:W-:-:S04]  /*20d0*/  PRMT R2, RZ, 0x654, R2 ;  /* 0x00000654ff027816 */ /* 0x000fc80000000002 */
[----:B-1----:R1:W-:Y:S01]  /*20e0*/  SYNCS.ARRIVE.TRANS64.RED.A1T0 RZ, [R2+URZ], RZ ;  /* 0x000000ff02ff79a7 */ /* 0x0023e200081004ff */
[----:B--2---:R-:W-:-:S13]  /*20f0*/  LOP3.LUT P2, RZ, R6, 0x1, RZ, 0xc0, !PT ;  /* 0x0000000106ff7812 */ /* 0x004fda000784c0ff */
[----:B------:R-:W-:Y:S01]  /*2100*/  @P2 SHF.R.U32.HI R3, RZ, 0x10, R5 ;  /* 0x00000010ff032819 */ /* 0x000fe20000011605 */
[----:B------:R-:W-:Y:S01]  /*2110*/  VOTEU.ANY UP0, P2 ;  /* 0x0000000000ff7886 */ /* 0x000fe20001000100 */
[----:B------:R-:W-:Y:S02]  /*2120*/  @P2 MOV R10, R4 ;  /* 0x00000004000a2202 */ /* 0x000fe40000000f00 */
[----:B------:R-:W-:Y:S02]  /*2130*/  @P2 R2UR.BROADCAST UR5, R3 ;  /* 0x00000000030522ca */ /* 0x000fe400008e0000 */
[----:B------:R-:W-:-:S11]  /*2140*/  @P2 LOP3.LUT R9, R5, 0xffff, RZ, 0xc0, !PT ;  /* 0x0000ffff05092812 */ /* 0x000fd600078ec0ff */
[----:B------:R-:W-:Y:S01]  /*2150*/  @UP0 UMOV UR36, UR5 ;  /* 0x0000000500240c82 */ /* 0x000fe20008000000 */
[----:B-1----:R-:W-:Y:S05]  /*2160*/  @!P0 BRA `(.L_x_34) ;  /* 0x0000000000b88947 */ /* 0x002fea0003800000 */
[----:B------:R-:W4:Y:S01]  /*2170*/  LDC.64 R4, c[0x0][0xb18] ;  /* 0x0002c600ff047b82 */ /* 0x000f220000000a00 */
[----:B------:R-:W-:-:S07]  /*2180*/  ISETP.NE.AND P3, PT, R44, 0x1, PT ;  /* 0x000000012c00780c */ /* 0x000fce0003f65270 */
[----:B------:R-:W1:Y:S08]  /*2190*/  LDC.64 R6, c[0x0][0xb10] ;  /* 0x0002c400ff067b82 */ /* 0x000e700000000a00 */
[----:B------:R-:W2:Y:S08]  /*21a0*/  LDC R16, c[0x0][0xb20] ;  /* 0x0002c800ff107b82 */ /* 0x000eb00000000800 */
[----:B------:R-:W3:Y:S01]  /*21b0*/  LDC R17, c[0x0][0xb0c] ;  /* 0x0002c300ff117b82 */ /* 0x000ee20000000800 */
[----:B----4-:R-:W-:Y:S01]  /*21c0*/  IMAD.HI.U32 R19, R0, R5, RZ ;  /* 0x0000000500137227 */ /* 0x010fe200078e00ff */
[----:B------:R-:W-:-:S03]  /*21d0*/  ISETP.NE.AND P0, PT, R4, 0x1, PT ;  /* 0x000000010400780c */ /* 0x000fc60003f05270 */
[----:B------:R-:W-:-:S03]  /*21e0*/  IMAD.HI.U32 R5, R9, R5, RZ ;  /* 0x0000000509057227 */ /* 0x000fc600078e00ff */
[----:B------:R-:W4:Y:S01]  /*21f0*/  LDC.64 R2, c[0x0][0xb28] ;  /* 0x0002ca00ff027b82 */ /* 0x000f220000000a00 */
[----:B-1----:R-:W-:-:S04]  /*2200*/  IMAD.HI.U32 R20, R8, R6, RZ ;  /* 0x0000000608147227 */ /* 0x002fc800078e00ff */
[----:B------:R-:W-:Y:S01]  /*2210*/  IMAD.HI.U32 R21, R10, R6, RZ ;  /* 0x000000060a157227 */ /* 0x000fe200078e00ff */
[----:B------:R-:W-:Y:S02]  /*2220*/  SHF.R.U32.HI R20, RZ, R7, R20 ;  /* 0x00000007ff147219 */ /* 0x000fe40000011614 */
[-C--:B--2---:R-:W-:Y:S02]  /*2230*/  SHF.R.U32.HI R19, RZ, R16.reuse, R19 ;  /* 0x00000010ff137219 */ /* 0x084fe40000011613 */
[----:B------:R-:W-:Y:S02]  /*2240*/  SHF.R.U32.HI R5, RZ, R16, R5 ;  /* 0x00000010ff057219 */ /* 0x000fe40000011605 */
[----:B------:R-:W-:Y:S02]  /*2250*/  SEL R19, R0, R19, !P0 ;  /* 0x0000001300137207 */ /* 0x000fe40004000000 */
[----:B------:R-:W-:Y:S02]  /*2260*/  SHF.R.U32.HI R21, RZ, R7, R21 ;  /* 0x00000007ff157219 */ /* 0x000fe40000011615 */
[----:B---3--:R-:W-:-:S02]  /*2270*/  ISETP.NE.AND P1, PT, R17, 0x1, PT ;  /* 0x000000011100780c */ /* 0x008fc40003f25270 */
[----:B------:R-:W-:Y:S02]  /*2280*/  SEL R5, R9, R5, !P0 ;  /* 0x0000000509057207 */ /* 0x000fe40004000000 */
[----:B------:R-:W-:Y:S02]  /*2290*/  SEL R20, R8, R20, !P1 ;  /* 0x0000001408147207 */ /* 0x000fe40004800000 */
[----:B------:R-:W-:Y:S01]  /*22a0*/  SEL R21, R10, R21, !P1 ;  /* 0x000000150a157207 */ /* 0x000fe20004800000 */
[----:B----4-:R-:W-:-:S04]  /*22b0*/  IMAD.HI.U32 R18, R19, R2, RZ ;  /* 0x0000000213127227 */ /* 0x010fc800078e00ff */
        /* <DEDUP_REMOVED lines=10> */
[----:B------:R-:W-:-:S04]  /*2360*/  @!P0 IMAD.HI.U32 R7, R21, R2, RZ ;  /* 0x0000000215078227 */ /* 0x000fc800078e00ff */
[----:B------:R-:W-:Y:S01]  /*2370*/  IMAD.MOV R2, RZ, RZ, -R6 ;  /* 0x000000ffff027224 */ /* 0x000fe200078e0a06 */
[----:B------:R-:W-:Y:S02]  /*2380*/  @!P0 SHF.R.U32.HI R3, RZ, R3, R7 ;  /* 0x00000003ff038219 */ /* 0x000fe40000011607 */
[----:B------:R-:W-:Y:S01]  /*2390*/  IADD3 R7, PT, PT, -R5, RZ, RZ ;  /* 0x000000ff05077210 */ /* 0x000fe20007ffe1ff */
[----:B------:R-:W-:Y:S01]  /*23a0*/  IMAD R2, R44, R2, R5 ;  /* 0x000000022c027224 */ /* 0x000fe200078e0205 */
        /* <DEDUP_REMOVED lines=10> */
.L_x_34:
[----:B------:R-:W1:Y:S02]  /*2450*/  LDCU UR5, c[0x0][0xb30] ;  /* 0x00016600ff0577ac */ /* 0x000e640008000800 */
[----:B-1----:R-:W-:-:S09]  /*2460*/  UISETP.NE.AND UP0, UPT, UR5, 0x1, UPT ;  /* 0x000000010500788c */ /* 0x002fd2000bf05270 */
[----:B------:R-:W-:Y:S05]  /*2470*/  BRA.U UP0, `(.L_x_35) ;  /* 0x0000000100407547 */ /* 0x000fea000b800000 */
[----:B------:R-:W1:Y:S08]  /*2480*/  LDC.64 R4, c[0x0][0xb10] ;  /* 0x0002c400ff047b82 */ /* 0x000e700000000a00 */
[----:B------:R-:W2:Y:S08]  /*2490*/  LDC.64 R2, c[0x0][0xb18] ;  /* 0x0002c600ff027b82 */ /* 0x000eb00000000a00 */
[----:B------:R-:W3:Y:S08]  /*24a0*/  LDC R6, c[0x0][0xb20] ;  /* 0x0002c800ff067b82 */ /* 0x000ef00000000800 */
[----:B------:R-:W4:Y:S01]  /*24b0*/  LDC R7, c[0x0][0xb0c] ;  /* 0x0002c300ff077b82 */ /* 0x000f220000000800 */
[----:B-1----:R-:W-:-:S05]  /*24c0*/  IMAD.HI.U32 R4, R10, R4, RZ ;  /* 0x000000040a047227 */ /* 0x002fca00078e00ff */
[----:B------:R-:W-:Y:S01]  /*24d0*/  SHF.R.U32.HI R4, RZ, R5, R4 ;  /* 0x00000005ff047219 */ /* 0x000fe20000011604 */
[----:B--2---:R-:W-:Y:S01]  /*24e0*/  IMAD.HI.U32 R3, R9, R3, RZ ;  /* 0x0000000309037227 */ /* 0x004fe200078e00ff */
[----:B------:R-:W-:-:S04]  /*24f0*/  ISETP.NE.AND P0, PT, R2, 0x1, PT ;  /* 0x000000010200780c */ /* 0x000fc80003f05270 */
[----:B---3--:R-:W-:-:S04]  /*2500*/  SHF.R.U32.HI R3, RZ, R6, R3 ;  /* 0x00000006ff037219 */ /* 0x008fc80000011603 */
[----:B------:R-:W-:Y:S02]  /*2510*/  SEL R3, R9, R3, !P0 ;  /* 0x0000000309037207 */ /* 0x000fe40004000000 */
[----:B----4-:R-:W-:-:S04]  /*2520*/  ISETP.NE.AND P1, PT, R7, 0x1, PT ;  /* 0x000000010700780c */ /* 0x010fc80003f25270 */
[----:B------:R-:W-:-:S05]  /*2530*/  SEL R4, R10, R4, !P1 ;  /* 0x000000040a047207 */ /* 0x000fca0004800000 */
[----:B------:R-:W-:Y:S02]  /*2540*/  IMAD.IADD R5, R3, 0x1, -R4 ;  /* 0x0000000103057824 */ /* 0x000fe400078e0a04 */
[----:B------:R-:W-:Y:S02]  /*2550*/  IMAD.IADD R3, R4, 0x1, -R3 ;  /* 0x0000000104037824 */ /* 0x000fe400078e0a03 */
[----:B------:R-:W-:Y:S02]  /*2560*/  IMAD R10, R5, R7, R10 ;  /* 0x00000007050a7224 */ /* 0x000fe400078e020a */
[----:B------:R-:W-:-:S07]  /*2570*/  IMAD R9, R3, R2, R9 ;  /* 0x0000000203097224 */ /* 0x000fce00078e0209 */
.L_x_35:
[----:B------:R-:W-:Y:S01]  /*2580*/  VIADD R14, R14, 0x1 ;  /* 0x000000010e0e7836 */ /* 0x000fe20000000000 */
[----:B------:R-:W-:Y:S01]  /*2590*/  PLOP3.LUT P1, PT, PT, PT, PT, 0x80, 0x8 ;  /* 0x000000000008781c */ /* 0x000fe20003f2f070 */
[----:B------:R-:W-:Y:S02]  /*25a0*/  IMAD.IADD R77, R10, 0x1, R75 ;  /* 0x000000010a4d7824 */ /* 0x000fe400078e024b */
[----:B------:R-:W-:Y:S01]  /*25b0*/  IMAD.IADD R76, R9, 0x1, R74 ;  /* 0x00000001094c7824 */ /* 0x000fe200078e024a */
[----:B------:R-:W-:-:S04]  /*25c0*/  ISETP.NE.AND P0, PT, R14, 0x2, PT ;  /* 0x000000020e00780c */ /* 0x000fc80003f05270 */
[----:B------:R-:W-:Y:S02]  /*25d0*/  SEL R2, RZ, 0x1, P0 ;  /* 0x00000001ff027807 */ /* 0x000fe40000000000 */
[----:B------:R-:W-:Y:S02]  /*25e0*/  SEL R14, R14, RZ, P0 ;  /* 0x000000ff0e0e7207 */ /* 0x000fe40000000000 */
[----:B------:R-:W-:Y:S01]  /*25f0*/  LOP3.LUT R13, R13, R2, RZ, 0x3c, !PT ;  /* 0x000000020d0d7212 */ /* 0x000fe200078e3cff */
[----:B------:R-:W-:Y:S06]  /*2600*/  @P2 BRA `(.L_x_36) ;  /* 0xfffffff000982947 */ /* 0x000fec000383ffff */
[----:B------:R-:W-:Y:S01]  /*2610*/  UIADD3 UR4, UPT, UPT, UR4, 0xf0, URZ ;  /* 0x000000f004047890 */ /* 0x000fe2000fffe0ff */
[----:B------:R-:W-:-:S03]  /*2620*/  SHF.L.U32 R2, R15, 0x1f, RZ ;  /* 0x0000001f0f027819 */ /* 0x000fc600000006ff */
[----:B------:R-:W-:-:S09]  /*2630*/  ULEA UR5, UR13, UR4, 0x3 ;  /* 0x000000040d057291 */ /* 0x000fd2000f8e18ff */
[----:B------:R-:W1:Y:S02]  /*2640*/  SYNCS.PHASECHK.TRANS64.TRYWAIT P0, [UR5], R2 ;  /* 0x00000002ff0075a7 */ /* 0x000e640008001105 */
[----:B-1----:R-:W-:Y:S05]  /*2650*/  @!P0 BRA `(.L_x_37) ;  /* 0x0000005000b08947 */ /* 0x002fea0003800000 */
.L_x_136:
[----:B------:R-:W-:-:S04]  /*2660*/  UIADD3 UR6, UPT, UPT, UR13, 0x1, URZ ;  /* 0x000000010d067890 */ /* 0x000fc8000fffe0ff */
[----:B------:R-:W-:-:S04]  /*2670*/  UISETP.NE.AND UP0, UPT, UR6, 0x1e, UPT ;  /* 0x0000001e0600788c */ /* 0x000fc8000bf05270 */
[----:B------:R-:W-:Y:S02]  /*2680*/  USEL UR7, URZ, 0x1, UP0 ;  /* 0x00000001ff077887 */ /* 0x000fe40008000000 */
[----:B------:R-:W-:-:S04]  /*2690*/  USEL UR6, UR6, URZ, UP0 ;  /* 0x000000ff06067287 */ /* 0x000fc80008000000 */
[----:B------:R-:W-:Y:S01]  /*26a0*/  ULEA UR5, UR6, UR4, 0x3 ;  /* 0x0000000406057291 */ /* 0x000fe2000f8e18ff */
[----:B-1----:R-:W-:-:S04]  /*26b0*/  LOP3.LUT R2, R15, UR7, RZ, 0x3c, !PT ;  /* 0x000000070f027c12 */ /* 0x002fc8000f8e3cff */
[----:B------:R-:W-:-:S04]  /*26c0*/  SHF.L.U32 R3, R2, 0x1f, RZ ;  /* 0x0000001f02037819 */ /* 0x000fc800000006ff */
[----:B------:R-:W1:Y:S02]  /*26d0*/  SYNCS.PHASECHK.TRANS64.TRYWAIT P0, [UR5], R3 ;  /* 0x00000003ff0075a7 */ /* 0x000e640008001105 */
[----:B-1----:R-:W-:Y:S05]  /*26e0*/  @!P0 BRA `(.L_x_38) ;  /* 0x0000005000a48947 */ /* 0x002fea0003800000 */
.L_x_138:
[----:B------:R-:W-:-:S04]  /*26f0*/  UIADD3 UR6, UPT, UPT, UR6, 0x1, URZ ;  /* 0x0000000106067890 */ /* 0x000fc8000fffe0ff */
[----:B------:R-:W-:-:S04]  /*2700*/  UISETP.NE.AND UP0, UPT, UR6, 0x1e, UPT ;  /* 0x0000001e0600788c */ /* 0x000fc8000bf05270 */
[----:B------:R-:W-:Y:S02]  /*2710*/  USEL UR7, URZ, 0x1, UP0 ;  /* 0x00000001ff077887 */ /* 0x000fe40008000000 */
[----:B------:R-:W-:-:S04]  /*2720*/  USEL UR6, UR6, URZ, UP0 ;  /* 0x000000ff06067287 */ /* 0x000fc80008000000 */
[----:B------:R-:W-:Y:S01]  /*2730*/  ULEA UR5, UR6, UR4, 0x3 ;  /* 0x0000000406057291 */ /* 0x000fe2000f8e18ff */
[----:B------:R-:W-:-:S04]  /*2740*/  LOP3.LUT R2, R2, UR7, RZ, 0x3c, !PT ;  /* 0x0000000702027c12 */ /* 0x000fc8000f8e3cff */
[----:B-1----:R-:W-:-:S04]  /*2750*/  SHF.L.U32 R3, R2, 0x1f, RZ ;  /* 0x0000001f02037819 */ /* 0x002fc800000006ff */
[----:B------:R-:W1:Y:S02]  /*2760*/  SYNCS.PHASECHK.TRANS64.TRYWAIT P0, [UR5], R3 ;  /* 0x00000003ff0075a7 */ /* 0x000e640008001105 */
[----:B-1----:R-:W-:Y:S05]  /*2770*/  @!P0 BRA `(.L_x_39) ;  /* 0x0000005000988947 */ /* 0x002fea0003800000 */
.L_x_140:
        /* <DEDUP_REMOVED lines=9> */
.L_x_142:
        /* <DEDUP_REMOVED lines=9> */
.L_x_144:
        /* <DEDUP_REMOVED lines=9> */
.L_x_146:
        /* <DEDUP_REMOVED lines=9> */
.L_x_148:
        /* <DEDUP_REMOVED lines=9> */
.L_x_150:
        /* <DEDUP_REMOVED lines=9> */
.L_x_152:
        /* <DEDUP_REMOVED lines=9> */
.L_x_154:
        /* <DEDUP_REMOVED lines=9> */
.L_x_156:
        /* <DEDUP_REMOVED lines=9> */
.L_x_158:
        /* <DEDUP_REMOVED lines=9> */
.L_x_160:
        /* <DEDUP_REMOVED lines=9> */
.L_x_162:
        /* <DEDUP_REMOVED lines=9> */
.L_x_164:
        /* <DEDUP_REMOVED lines=9> */
.L_x_166:
        /* <DEDUP_REMOVED lines=9> */
.L_x_168:
        /* <DEDUP_REMOVED lines=9> */
.L_x_170:
        /* <DEDUP_REMOVED lines=9> */
.L_x_172:
        /* <DEDUP_REMOVED lines=9> */
.L_x_174:
        /* <DEDUP_REMOVED lines=9> */
.L_x_176:
        /* <DEDUP_REMOVED lines=9> */
.L_x_178:
        /* <DEDUP_REMOVED lines=9> */
.L_x_180:
        /* <DEDUP_REMOVED lines=9> */
.L_x_182:
        /* <DEDUP_REMOVED lines=9> */
.L_x_184:
        /* <DEDUP_REMOVED lines=9> */
.L_x_186:
        /* <DEDUP_REMOVED lines=9> */
.L_x_188:
        /* <DEDUP_REMOVED lines=9> */
.L_x_190:
        /* <DEDUP_REMOVED lines=9> */
.L_x_192:
[----:B------:R-:W-:-:S04]  /*3620*/  UIADD3 UR6, UPT, UPT, UR6, 0x1, URZ ;  /* 0x0000000106067890 */ /* 0x000fc8000fffe0ff */
[----:B------:R-:W-:-:S04]  /*3630*/  UISETP.NE.AND UP0, UPT, UR6, 0x1e, UPT ;  /* 0x0000001e0600788c */ /* 0x000fc8000bf05270 */
[----:B------:R-:W-:Y:S02]  /*3640*/  USEL UR5, URZ, 0x1, UP0 ;  /* 0x00000001ff057887 */ /* 0x000fe40008000000 */
[----:B------:R-:W-:-:S04]  /*3650*/  USEL UR6, UR6, URZ, UP0 ;  /* 0x000000ff06067287 */ /* 0x000fc80008000000 */
[----:B------:R-:W-:Y:S01]  /*3660*/  ULEA UR6, UR6, UR4, 0x3 ;  /* 0x0000000406067291 */ /* 0x000fe2000f8e18ff */
[----:B------:R-:W-:-:S04]  /*3670*/  LOP3.LUT R2, R2, UR5, RZ, 0x3c, !PT ;  /* 0x0000000502027c12 */ /* 0x000fc8000f8e3cff */
[----:B------:R-:W-:Y:S01]  /*3680*/  SHF.L.U32 R2, R2, 0x1f, RZ ;  /* 0x0000001f02027819 */ /* 0x000fe200000006ff */
[----:B-1--4-:R-:W-:-:S07]  /*3690*/  IMAD.U32 R0, RZ, RZ, UR6 ;  /* 0x00000006ff007e24 */ /* 0x012fce000f8e00ff */
.L_x_66:
[----:B-1----:R1:W2:Y:S02]  /*36a0*/  SYNCS.PHASECHK.TRANS64.TRYWAIT P0, [R0+URZ], R2 ;  /* 0x00000002000075a7 */ /* 0x0022a400080011ff */
[----:B--2---:R-:W-:Y:S05]  /*36b0*/  @!P0 NANOSLEEP.SYNCS 0x989680 ;  /* 0x009896800000895d */ /* 0x004fea0003900000 */
[----:B------:R-:W2:Y:S02]  /*36c0*/  @!P0 SYNCS.PHASECHK.TRANS64 P0, [R0+URZ], R2 ;  /* 0x00000002000085a7 */ /* 0x000ea400080010ff */
[----:B--2---:R-:W-:Y:S05]  /*36d0*/  @P0 EXIT ;  /* 0x000000000000094d */ /* 0x004fea0003800000 */
[----:B------:R-:W-:Y:S05]  /*36e0*/  BRA `(.L_x_66) ;  /* 0xfffffffc00ec7947 */ /* 0x000fea000383ffff */
.L_x_18:
[----:B------:R-:W-:-:S04]  /*36f0*/  UISETP.NE.AND UP1, UPT, UR37, URZ, UPT ;  /* 0x000000ff2500728c */ /* 0x000fc8000bf25270 */
[----:B------:R-:W-:-:S09]  /*3700*/  UISETP.NE.OR UP1, UPT, UR8, 0x1, UP1 ;  /* 0x000000010800788c */ /* 0x000fd20008f25670 */
[----:B------:R-:W-:Y:S05]  /*3710*/  BRA.U UP1, `(.L_x_67) ;  /* 0x0000000501487547 */ /* 0x000fea000b800000 */
[----:B------:R-:W-:Y:S01]  /*3720*/  ISETP.NE.AND P2, PT, R2, RZ, PT ;  /* 0x000000ff0200720c */ /* 0x000fe20003f45270 */
[----:B------:R-:W-:Y:S01]  /*3730*/  IMAD.MOV.U32 R12, RZ, RZ, 0x1 ;  /* 0x00000001ff0c7424 */ /* 0x000fe200078e00ff */
[----:B------:R-:W-:Y:S02]  /*3740*/  CS2R R10, SRZ ;  /* 0x00000000000a7805 */ /* 0x000fe4000001ff00 */
[----:B------:R-:W-:Y:S01]  /*3750*/  CS2R R8, SRZ ;  /* 0x0000000000087805 */ /* 0x000fe2000001ff00 */
[----:B------:R-:W-:Y:S01]  /*3760*/  UMOV UR4, 0x400 ;  /* 0x0000040000047882 */ /* 0x000fe20000000000 */
[----:B------:R-:W-:Y:S01]  /*3770*/  UMOV UR6, URZ ;  /* 0x000000ff00067c82 */ /* 0x000fe20008000000 */
[----:B------:R-:W-:-:S12]  /*3780*/  ULEA UR37, UR37, UR4, 0x18 ;  /* 0x0000000425257291 */ /* 0x000fd8000f8ec0ff */
.L_x_71:
[----:B------:R-:W-:Y:S02]  /*3790*/  LEA R0, R8, UR37, 0x3 ;  /* 0x0000002508007c11 */ /* 0x000fe4000f8e18ff */
[----:B------:R-:W-:-:S03]  /*37a0*/  SHF.L.U32 R4, R9, 0x1f, RZ ;  /* 0x0000001f09047819 */ /* 0x000fc600000006ff */
[----:B------:R-:W-:Y:S01]  /*37b0*/  VIADD R5, R0, 0x280 ;  /* 0x0000028000057836 */ /* 0x000fe20000000000 */
[----:B------:R-:W1:Y:S02]  /*37c0*/  SYNCS.PHASECHK.TRANS64.TRYWAIT P0, [R0+URZ+0x270], R4 ;  /* 0x00027004000075a7 */ /* 0x000e6400080011ff */
[----:B-1----:R-:W-:Y:S05]  /*37d0*/  @!P0 BRA `(.L_x_68) ;  /* 0x0000004c00088947 */ /* 0x002fea0003800000 */
.L_x_193:
[----:B------:R-:W-:Y:S01]  /*37e0*/  ULEA UR5, UR6, UR37, 0x3 ;  /* 0x0000002506057291 */ /* 0x000fe2000f8e18ff */
[----:B-1----:R-:W-:Y:S01]  /*37f0*/  PRMT R0, RZ, 0x654, R5 ;  /* 0x00000654ff007816 */ /* 0x002fe20000000005 */
[----:B------:R-:W-:Y:S01]  /*3800*/  @!P2 IMAD.MOV.U32 R4, RZ, RZ, 0x10 ;  /* 0x00000010ff04a424 */ /* 0x000fe200078e00ff */
[----:B------:R-:W-:Y:S01]  /*3810*/  SHF.L.U32 R5, R12, 0x1f, RZ ;  /* 0x0000001f0c057819 */ /* 0x000fe200000006ff */
[----:B------:R-:W-:Y:S01]  /*3820*/  UIADD3 UR4, UPT, UPT, UR5, 0x210, URZ ;  /* 0x0000021005047890 */ /* 0x000fe2000fffe0ff */
[----:B------:R1:W-:Y:S05]  /*3830*/  SYNCS.ARRIVE.TRANS64.RED.A1T0 RZ, [R0+URZ], RZ ;  /* 0x000000ff00ff79a7 */ /* 0x0003ea00081004ff */
[----:B------:R-:W-:Y:S01]  /*3840*/  IMAD.U32 R6, RZ, RZ, UR4 ;  /* 0x00000004ff067e24 */ /* 0x000fe2000f8e00ff */
[----:B------:R-:W2:Y:S04]  /*3850*/  SYNCS.PHASECHK.TRANS64.TRYWAIT P0, [UR5+0x220], R5 ;  /* 0x00022005ff0075a7 */ /* 0x000ea80008001105 */
[----:B------:R-:W-:Y:S01]  /*3860*/  PRMT R6, R2, 0x654, R6 ;  /* 0x0000065402067816 */ /* 0x000fe20000000006 */
[----:B-12---:R-:W-:Y:S06]  /*3870*/  @!P0 BRA `(.L_x_69) ;  /* 0x0000004800f48947 */ /* 0x006fec0003800000 */
.L_x_195:
[----:B------:R-:W-:Y:S01]  /*3880*/  ULEA UR4, UR6, UR37, 0x4 ;  /* 0x0000002506047291 */ /* 0x000fe2000f8e20ff */
[----:B------:R-:W-:Y:S01]  /*3890*/  SEL R3, R6, R3, !P2 ;  /* 0x0000000306037207 */ /* 0x000fe20005000000 */
[----:B------:R-:W-:Y:S01]  /*38a0*/  UIADD3 UR5, UPT, UPT, UR5, 0x210, URZ ;  /* 0x0000021005057890 */ /* 0x000fe2000fffe0ff */
[----:B-1----:R-:W-:Y:S01]  /*38b0*/  LEA R0, R11, UR37, 0x3 ;  /* 0x000000250b007c11 */ /* 0x002fe2000f8e18ff */
[----:B------:R-:W-:Y:S01]  /*38c0*/  UIADD3 UR4, UPT, UPT, UR4, 0x2a0, URZ ;  /* 0x000002a004047890 */ /* 0x000fe2000fffe0ff */
[----:B------:R1:W-:Y:S01]  /*38d0*/  @!P2 SYNCS.ARRIVE.TRANS64.RED RZ, [R3+URZ], R4 ;  /* 0x0000000403ffa9a7 */ /* 0x0003e200080004ff */
[----:B------:R-:W-:Y:S01]  /*38e0*/  UIADD3 UR6, UPT, UPT, UR6, 0x1, URZ ;  /* 0x0000000106067890 */ /* 0x000fe2000fffe0ff */
[----:B------:R-:W-:-:S03]  /*38f0*/  VIADD R8, R8, 0x1 ;  /* 0x0000000108087836 */ /* 0x000fc60000000000 */
[----:B------:R-:W-:Y:S02]  /*3900*/  UISETP.NE.AND UP0, UPT, UR6, 0x2, UPT ;  /* 0x000000020600788c */ /* 0x000fe4000bf05270 */
[----:B------:R-:W-:Y:S01]  /*3910*/  ISETP.NE.AND P0, PT, R8, 0x2, PT ;  /* 0x000000020800780c */ /* 0x000fe20003f05270 */
[----:B------:R-:W-:Y:S06]  /*3920*/  UGETNEXTWORKID.BROADCAST [UR4], [UR5] ;  /* 0x00000000040073ca */ /* 0x000fec0008000100 */
[----:B------:R-:W-:Y:S02]  /*3930*/  USEL UR4, URZ, 0x1, UP0 ;  /* 0x00000001ff047887 */ /* 0x000fe40008000000 */
[----:B------:R-:W-:-:S04]  /*3940*/  USEL UR6, UR6, URZ, UP0 ;  /* 0x000000ff06067287 */ /* 0x000fc80008000000 */
[----:B------:R-:W-:Y:S02]  /*3950*/  LOP3.LUT R12, R12, UR4, RZ, 0x3c, !PT ;  /* 0x000000040c0c7c12 */ /* 0x000fe4000f8e3cff */
[----:B-1----:R-:W-:-:S04]  /*3960*/  SHF.L.U32 R4, R10, 0x1f, RZ ;  /* 0x0000001f0a047819 */ /* 0x002fc800000006ff */
[----:B------:R-:W1:Y:S02]  /*3970*/  SYNCS.PHASECHK.TRANS64.TRYWAIT P1, [R0+URZ+0x210], R4 ;  /* 0x00021004000075a7 */ /* 0x000e6400080211ff */
[----:B-1----:R-:W-:Y:S05]  /*3980*/  @!P1 BRA `(.L_x_70) ;  /* 0x0000004800c89947 */ /* 0x002fea0003800000 */
.L_x_196:
[C---:B-1----:R-:W-:Y:S01]  /*3990*/  LEA R4, R11.reuse, UR37, 0x4 ;  /* 0x000000250b047c11 */ /* 0x042fe2000f8e20ff */
[----:B------:R-:W-:Y:S01]  /*39a0*/  VIADD R0, R0, 0x220 ;  /* 0x0000022000007836 */ /* 0x000fe20000000000 */
[----:B------:R-:W-:Y:S01]  /*39b0*/  SEL R8, R8, RZ, P0 ;  /* 0x000000ff08087207 */ /* 0x000fe20000000000 */
[----:B------:R-:W-:-:S03]  /*39c0*/  VIADD R11, R11, 0x1 ;  /* 0x000000010b0b7836 */ /* 0x000fc60000000000 */
[----:B------:R-:W1:Y:S01]  /*39d0*/  LDS.128 R4, [R4+0x2a0] ;  /* 0x0002a00004047984 */ /* 0x000e620000000c00 */
[----:B------:R-:W-:Y:S02]  /*39e0*/  PRMT R0, RZ, 0x654, R0 ;  /* 0x00000654ff007816 */ /* 0x000fe40000000000 */
[C---:B------:R-:W-:Y:S01]  /*39f0*/  ISETP.NE.AND P1, PT, R11.reuse, 0x2, PT ;  /* 0x000000020b00780c */ /* 0x040fe20003f25270 */
[----:B------:R-:W-:Y:S01]  /*3a00*/  @!PT LDS RZ, [RZ] ;  /* 0x00000000fffff984 */ /* 0x000fe20000000800 */
[----:B------:R-:W-:Y:S01]  /*3a10*/  @!PT LDS RZ, [RZ] ;  /* 0x00000000fffff984 */ /* 0x000fe20000000800 */
[----:B------:R-:W-:Y:S01]  /*3a20*/  @!PT LDS RZ, [RZ] ;  /* 0x00000000fffff984 */ /* 0x000fe20000000800 */
[----:B------:R-:W-:Y:S01]  /*3a30*/  @!PT LDS RZ, [RZ] ;  /* 0x00000000fffff984 */ /* 0x000fe20000000800 */
[----:B------:R2:W-:Y:S06]  /*3a40*/  MEMBAR.ALL.CTA ;  /* 0x0000000000007992 */ /* 0x0005ec0000008000 */
[----:B--2---:R-:W2:Y:S01]  /*3a50*/  FENCE.VIEW.ASYNC.S ;  /* 0x00000000000073c6 */ /* 0x004ea20000000000 */
[----:B------:R-:W-:Y:S01]  /*3a60*/  SEL R11, R11, RZ, P1 ;  /* 0x000000ff0b0b7207 */ /* 0x000fe20000800000 */
[----:B--2---:R2:W-:Y:S01]  /*3a70*/  SYNCS.ARRIVE.TRANS64.RED.A1T0 RZ, [R0+URZ], RZ ;  /* 0x000000ff00ff79a7 */ /* 0x0045e200081004ff */
[----:B-1----:R-:W-:-:S02]  /*3a80*/  LOP3.LUT P3, RZ, R6, 0x1, RZ, 0xc0, !PT ;  /* 0x0000000106ff7812 */ /* 0x002fc4000786c0ff */
[----:B------:R-:W-:-:S04]  /*3a90*/  SEL R4, RZ, 0x1, P1 ;  /* 0x00000001ff047807 */ /* 0x000fc80000800000 */
[----:B------:R-:W-:Y:S02]  /*3aa0*/  LOP3.LUT R10, R10, R4, RZ, 0x3c, !PT ;  /* 0x000000040a0a7212 */ /* 0x000fe400078e3cff */
[----:B--2---:R-:W-:-:S04]  /*3ab0*/  SEL R0, RZ, 0x1, P0 ;  /* 0x00000001ff007807 */ /* 0x004fc80000000000 */
[----:B------:R-:W-:Y:S01]  /*3ac0*/  LOP3.LUT R9, R9, R0, RZ, 0x3c, !PT ;  /* 0x0000000009097212 */ /* 0x000fe200078e3cff */
[----:B------:R-:W-:Y:S06]  /*3ad0*/  @P3 BRA `(.L_x_71) ;  /* 0xfffffffc002c3947 */ /* 0x000fec000383ffff */
[----:B------:R-:W-:Y:S01]  /*3ae0*/  ULEA UR5, UR6, UR37, 0x3 ;  /* 0x0000002506057291 */ /* 0x000fe2000f8e18ff */
[----:B------:R-:W-:-:S08]  /*3af0*/  SHF.L.U32 R2, R12, 0x1f, RZ ;  /* 0x0000001f0c027819 */ /* 0x000fd000000006ff */
[----:B------:R-:W1:Y:S02]  /*3b00*/  SYNCS.PHASECHK.TRANS64 P0, [UR5+0x220], R2 ;  /* 0x00022002ff0075a7 */ /* 0x000e640008001005 */
[----:B-1----:R-:W-:Y:S05]  /*3b10*/  @P0 BRA `(.L_x_72) ;  /* 0x0000000000080947 */ /* 0x002fea0003800000 */
[----:B------:R-:W1:Y:S02]  /*3b20*/  SYNCS.PHASECHK.TRANS64.TRYWAIT P0, [UR5+0x220], R2 ;  /* 0x00022002ff0075a7 */ /* 0x000e640008001105 */
[----:B-1----:R-:W-:Y:S05]  /*3b30*/  @!P0 BRA `(.L_x_73) ;  /* 0x0000004800708947 */ /* 0x002fea0003800000 */
.L_x_72:
[----:B------:R-:W-:-:S04]  /*3b40*/  UIADD3 UR4, UPT, UPT, UR6, 0x1, URZ ;  /* 0x0000000106047890 */ /* 0x000fc8000fffe0ff */
[----:B------:R-:W-:-:S04]  /*3b50*/  UISETP.NE.AND UP0, UPT, UR4, 0x2, UPT ;  /* 0x000000020400788c */ /* 0x000fc8000bf05270 */
[----:B------:R-:W-:Y:S02]  /*3b60*/  USEL UR7, URZ, 0x1, UP0 ;  /* 0x00000001ff077887 */ /* 0x000fe40008000000 */
[----:B------:R-:W-:-:S04]  /*3b70*/  USEL UR4, UR4, URZ, UP0 ;  /* 0x000000ff04047287 */ /* 0x000fc80008000000 */
[----:B------:R-:W-:Y:S01]  /*3b80*/  ULEA UR4, UR4, UR37, 0x3 ;  /* 0x0000002504047291 */ /* 0x000fe2000f8e18ff */
[----:B-1----:R-:W-:-:S04]  /*3b90*/  LOP3.LUT R2, R12, UR7, RZ, 0x3c, !PT ;  /* 0x000000070c027c12 */ /* 0x002fc8000f8e3cff */
[----:B------:R-:W-:-:S04]  /*3ba0*/  SHF.L.U32 R0, R2, 0x1f, RZ ;  /* 0x0000001f02007819 */ /* 0x000fc800000006ff */
[----:B------:R-:W1:Y:S02]  /*3bb0*/  SYNCS.PHASECHK.TRANS64 P0, [UR4+0x220], R0 ;  /* 0x00022000ff0075a7 */ /* 0x000e640008001004 */
[----:B-1----:R-:W-:Y:S05]  /*3bc0*/  @P0 EXIT ;  /* 0x000000000000094d */ /* 0x002fea0003800000 */
[----:B------:R-:W-:Y:S02]  /*3bd0*/  SHF.L.U32 R2, R2, 0x1f, RZ ;  /* 0x0000001f02027819 */ /* 0x000fe400000006ff */
[----:B------:R-:W-:-:S07]  /*3be0*/  MOV R0, UR4 ;  /* 0x0000000400007c02 */ /* 0x000fce0008000f00 */
.L_x_74:
[----:B-1----:R1:W2:Y:S02]  /*3bf0*/  SYNCS.PHASECHK.TRANS64.TRYWAIT P0, [R0+URZ+0x220], R2 ;  /* 0x00022002000075a7 */ /* 0x0022a400080011ff */
[----:B--2---:R-:W-:Y:S05]  /*3c00*/  @!P0 NANOSLEEP.SYNCS 0x989680 ;  /* 0x009896800000895d */ /* 0x004fea0003900000 */
[----:B------:R-:W2:Y:S02]  /*3c10*/  @!P0 SYNCS.PHASECHK.TRANS64 P0, [R0+URZ+0x220], R2 ;  /* 0x00022002000085a7 */ /* 0x000ea400080010ff */
[----:B--2---:R-:W-:Y:S05]  /*3c20*/  @P0 EXIT ;  /* 0x000000000000094d */ /* 0x004fea0003800000 */
[----:B------:R-:W-:Y:S05]  /*3c30*/  BRA `(.L_x_74) ;  /* 0xfffffffc00ec7947 */ /* 0x000fea000383ffff */
.L_x_67:
[----:B------:R-:W-:-:S09]  /*3c40*/  UISETP.NE.AND UP1, UPT, UR8, URZ, UPT ;  /* 0x000000ff0800728c */ /* 0x000fd2000bf25270 */
[----:B------:R-:W-:Y:S05]  /*3c50*/  BRA.U UP1, `(.L_x_75) ;  /* 0x0000000d01907547 */ /* 0x000fea000b800000 */
[----:B------:R-:W-:Y:S01]  /*3c60*/  UMOV UR4, 0x40 ;  /* 0x0000004000047882 */ /* 0x000fe20000000000 */
[----:B------:R-:W-:Y:S01]  /*3c70*/  NOP ;  /* 0x0000000000007918 */ /* 0x000fe20000000000 */
[----:B------:R-:W-:Y:S01]  /*3c80*/  ULEA UR4, UR37, UR4, 0x18 ;  /* 0x0000000425047291 */ /* 0x000fe2000f8ec0ff */
[----:B------:R-:W-:Y:S02]  /*3c90*/  UMOV UR5, 0x400 ;  /* 0x0000040000057882 */ /* 0x000fe40000000000 */
[----:B------:R-:W-:-:S06]  /*3ca0*/  ULEA UR37, UR37, UR5, 0x18 ;  /* 0x0000000525257291 */ /* 0x000fcc000f8ec0ff */
[----:B------:R-:W1:Y:S02]  /*3cb0*/  LDS.U8 R0, [UR4+0x1c] ;  /* 0x00001c04ff007984 */ /* 0x000e640008000000 */
[----:B-1----:R-:W-:-:S13]  /*3cc0*/  ISETP.NE.AND P0, PT, R0, RZ, PT ;  /* 0x000000ff0000720c */ /* 0x002fda0003f05270 */
[----:B------:R-:W-:Y:S05]  /*3cd0*/  @P0 BRA `(.L_x_76) ;  /* 0x0000000000580947 */ /* 0x000fea0003800000 */
[----:B------:R-:W-:-:S13]  /*3ce0*/  ELECT P0, URZ, PT ;  /* 0x0000000000ff782f */ /* 0x000fda0003800000 */
[----:B------:R-:W-:Y:S05]  /*3cf0*/  @!P0 BRA `(.L_x_77) ;  /* 0x0000000000608947 */ /* 0x000fea0003800000 */
[----:B------:R-:W-:Y:S01]  /*3d00*/  UMOV UR5, 0x10 ;  /* 0x0000001000057882 */ /* 0x000fe20000000000 */
[----:B------:R-:W-:Y:S01]  /*3d10*/  HFMA2 R0, -RZ, RZ, 0, 5.9604644775390625e-08 ;  /* 0x00000001ff007431 */ /* 0x000fe200000001ff */
[----:B------:R-:W-:-:S03]  /*3d20*/  MOV R2, 0xffff ;  /* 0x0000ffff00027802 */ /* 0x000fc60000000f00 */
[----:B------:R-:W-:Y:S04]  /*3d30*/  DEPBAR.LE SB1, 0x36 ;  /* 0x00009d800000791a */ /* 0x000fe80000000000 */
[----:B------:R-:W1:Y:S02]  /*3d40*/  UTCATOMSWS.FIND_AND_SET.ALIGN UP0, UR5, UR5 ;  /* 0x00000005000575e3 */ /* 0x000e640008000800 */
[----:B-1----:R-:W-:Y:S01]  /*3d50*/  MOV R3, UR5 ;  /* 0x0000000500037c02 */ /* 0x002fe20008000f00 */
[----:B------:R-:W-:Y:S06]  /*3d60*/  BRA.U UP0, `(.L_x_78) ;  /* 0x0000000100187547 */ /* 0x000fec000b800000 */
.L_x_79:
[----:B------:R-:W-:Y:S05]  /*3d70*/  NANOSLEEP 0x64 ;  /* 0x000000640000795d */ /* 0x000fea0003800000 */
[----:B------:R-:W-:-:S05]  /*3d80*/  UMOV UR5, 0x10 ;  /* 0x0000001000057882 */ /* 0x000fca0000000000 */
[----:B------:R-:W-:Y:S04]  /*3d90*/  DEPBAR.LE SB1, 0x36 ;  /* 0x00009d800000791a */ /* 0x000fe80000000000 */
[----:B------:R-:W1:Y:S02]  /*3da0*/  UTCATOMSWS.FIND_AND_SET.ALIGN UP0, UR5, UR5 ;  /* 0x00000005000575e3 */ /* 0x000e640008000800 */
[----:B-1----:R-:W-:Y:S01]  /*3db0*/  MOV R3, UR5 ;  /* 0x0000000500037c02 */ /* 0x002fe20008000f00 */
[----:B------:R-:W-:Y:S05]  /*3dc0*/  BRA.U !UP0, `(.L_x_79) ;  /* 0xfffffffd08e87547 */ /* 0x000fea000b83ffff */
.L_x_78:
[-C--:B------:R-:W-:Y:S02]  /*3dd0*/  SHF.L.U32 R2, R2, R3.reuse, RZ ;  /* 0x0000000302027219 */ /* 0x080fe400000006ff */
[----:B------:R-:W-:Y:S01]  /*3de0*/  SHF.L.U32 R0, R0, R3, RZ ;  /* 0x0000000300007219 */ /* 0x000fe200000006ff */
[----:B------:R-:W-:Y:S02]  /*3df0*/  IMAD.SHL.U32 R3, R3, 0x20, RZ ;  /* 0x0000002003037824 */ /* 0x000fe400078e00ff */
[----:B------:R1:W-:Y:S04]  /*3e00*/  ATOMS.OR RZ, [UR4+0x14], R2 ;  /* 0x00001402ffff798c */ /* 0x0003e8000b000004 */
[----:B------:R1:W-:Y:S04]  /*3e10*/  ATOMS.OR RZ, [UR4+0x18], R0 ;  /* 0x00001800ffff798c */ /* 0x0003e8000b000004 */
[----:B------:R1:W-:Y:S01]  /*3e20*/  STS [UR37+0x2c0], R3 ;  /* 0x0002c003ff007988 */ /* 0x0003e20008000825 */
[----:B------:R-:W-:Y:S05]  /*3e30*/  BRA `(.L_x_77) ;  /* 0x0000000000107947 */ /* 0x000fea0003800000 */
.L_x_76:
[----:B------:R-:W-:Y:S02]  /*3e40*/  MOV R0, 0xffffffff ;  /* 0xffffffff00007802 */ /* 0x000fe40000000f00 */
[----:B------:R-:W-:-:S03]  /*3e50*/  MOV R2, 0x3e80 ;  /* 0x00003e8000027802 */ /* 0x000fc60000000f00 */
[----:B------:R1:W-:Y:S04]  /*3e60*/  STS [UR37+0x2c0], R0 ;  /* 0x0002c000ff007988 */ /* 0x0003e80008000825 */
[----:B-1-3-5:R-:W-:Y:S05]  /*3e70*/  CALL.REL.NOINC `($__internal_1_$__cuda_sm10x_tcgen05_guardrail_trap_phase_invalid_during_alloc) ;  /* 0x0000004c00007944 */ /* 0x02afea0003c00000 */
.L_x_77:
[----:B------:R-:W-:Y:S05]  /*3e80*/  WARPSYNC.ALL ;  /* 0x0000000000007948 */ /* 0x000fea0003800000 */
[----:B------:R-:W2:Y:S01]  /*3e90*/  S2UR UR9, SR_CgaCtaId ;  /* 0x00000000000979c3 */ /* 0x000ea20000008800 */
[----:B------:R-:W-:Y:S01]  /*3ea0*/  UMOV UR4, 0x400 ;  /* 0x0000040000047882 */ /* 0x000fe20000000000 */
[----:B------:R-:W-:-:S06]  /*3eb0*/  NOP ;  /* 0x0000000000007918 */ /* 0x000fcc0000000000 */
[----:B------:R-:W-:Y:S06]  /*3ec0*/  BAR.ARV 0x6, 0xa0 ;  /* 0x0182800000007b1d */ /* 0x000fec0000002000 */
[----:B------:R-:W4:Y:S01]  /*3ed0*/  LDCU UR5, c[0x0][0x38c] ;  /* 0x00007180ff0577ac */ /* 0x000f220008000800 */
[----:B------:R-:W-:Y:S01]  /*3ee0*/  IMAD.MOV.U32 R11, RZ, RZ, 0x1 ;  /* 0x00000001ff0b7424 */ /* 0x000fe200078e00ff */
[----:B------:R-:W-:Y:S01]  /*3ef0*/  CS2R R8, SRZ ;  /* 0x0000000000087805 */ /* 0x000fe2000001ff00 */
[----:B------:R-:W-:Y:S01]  /*3f00*/  IMAD.MOV.U32 R10, RZ, RZ, RZ ;  /* 0x000000ffff0a7224 */ /* 0x000fe200078e00ff */
[----:B------:R-:W-:Y:S01]  /*3f10*/  UMOV UR12, URZ ;  /* 0x000000ff000c7c82 */ /* 0x000fe20008000000 */
[----:B------:R-:W-:Y:S01]  /*3f20*/  UMOV UR11, URZ ;  /* 0x000000ff000b7c82 */ /* 0x000fe20008000000 */
[----:B------:R-:W-:Y:S01]  /*3f30*/  UMOV UR24, 0x0 ;  /* 0x0000000000187882 */ /* 0x000fe20000000000 */
[----:B------:R-:W-:Y:S01]  /*3f40*/  UMOV UR25, 0x40c0490 ;  /* 0x040c049000197882 */ /* 0x000fe20000000000 */
[----:B------:R-:W-:Y:S01]  /*3f50*/  UMOV UR20, 0x0 ;  /* 0x0000000000147882 */ /* 0x000fe20000000000 */
[----:B------:R-:W-:Y:S01]  /*3f60*/  UMOV UR21, 0x40c0490 ;  /* 0x040c049000157882 */ /* 0x000fe20000000000 */
[----:B--2---:R-:W-:Y:S01]  /*3f70*/  ULEA UR9, UR9, UR4, 0x18 ;  /* 0x0000000409097291 */ /* 0x004fe2000f8ec0ff */
[----:B------:R-:W2:Y:S03]  /*3f80*/  LDCU UR4, c[0x0][0x38c] ;  /* 0x00007180ff0477ac */ /* 0x000ea60008000800 */
[----:B------:R-:W-:-:S02]  /*3f90*/  UIADD3 UR10, UPT, UPT, UR9, 0x3400, URZ ;  /* 0x00003400090a7890 */ /* 0x000fc4000fffe0ff */
[----:B----4-:R-:W-:-:S03]  /*3fa0*/  UISETP.GE.AND UP3, UPT, UR5, 0x1, UPT ;  /* 0x000000010500788c */ /* 0x010fc6000bf66270 */
[----:B-1----:R-:W1:Y:S01]  /*3fb0*/  LDS R0, [UR9+0x2c0] ;  /* 0x0002c009ff007984 */ /* 0x002e620008000800 */
[----:B------:R-:W-:-:S04]  /*3fc0*/  USHF.R.U32.HI UR10, URZ, 0x4, UR10 ;  /* 0x00000004ff0a7899 */ /* 0x000fc8000801160a */
[----:B------:R-:W-:-:S04]  /*3fd0*/  ULOP3.LUT UR10, UR10, 0x3fff, URZ, 0xc0, !UPT ;  /* 0x00003fff0a0a7892 */ /* 0x000fc8000f8ec0ff */
[----:B------:R-:W-:Y:S02]  /*3fe0*/  ULOP3.LUT UR10, UR10, 0x10000, URZ, 0xfc, !UPT ;  /* 0x000100000a0a7892 */ /* 0x000fe4000f8efcff */
[----:B--2---:R-:W-:-:S04]  /*3ff0*/  UIADD3 UR4, UPT, UPT, UR4, 0x1f, URZ ;  /* 0x0000001f04047890 */ /* 0x004fc8000fffe0ff */
[----:B------:R-:W-:-:S04]  /*4000*/  USHF.R.S32.HI UR8, URZ, 0x1f, UR4 ;  /* 0x0000001fff087899 */ /* 0x000fc80008011404 */
[----:B------:R-:W-:Y:S02]  /*4010*/  ULEA.HI UR8, UR8, UR4, URZ, 0x5 ;  /* 0x0000000408087291 */ /* 0x000fe4000f8f28ff */
[----:B------:R-:W-:Y:S02]  /*4020*/  UIADD3 UR4, UPT, UPT, UR9, 0x21400, URZ ;  /* 0x0002140009047890 */ /* 0x000fe4000fffe0ff */
[----:B------:R-:W-:Y:S02]  /*4030*/  USHF.R.S32.HI UR8, URZ, 0x5, UR8 ;  /* 0x00000005ff087899 */ /* 0x000fe40008011408 */
[----:B------:R-:W-:Y:S02]  /*4040*/  USHF.R.U32.HI UR4, URZ, 0x4, UR4 ;  /* 0x00000004ff047899 */ /* 0x000fe40008011604 */
[----:B------:R-:W-:Y:S02]  /*4050*/  UISETP.LT.AND UP0, UPT, UR8, 0x1, UPT ;  /* 0x000000010800788c */ /* 0x000fe4000bf01270 */
[----:B------:R-:W-:-:S02]  /*4060*/  ULOP3.LUT UR4, UR4, 0x3fff, URZ, 0xc0, !UPT ;  /* 0x00003fff04047892 */ /* 0x000fc4000f8ec0ff */
[----:B------:R-:W-:Y:S02]  /*4070*/  USEL UR16, UR8, 0x1, !UP0 ;  /* 0x0000000108107887 */ /* 0x000fe4000c000000 */
[----:B------:R-:W-:Y:S02]  /*4080*/  ULOP3.LUT UR4, UR4, 0x10000, URZ, 0xfc, !UPT ;  /* 0x0001000004047892 */ /* 0x000fe4000f8efcff */
[----:B------:R-:W-:Y:S01]  /*4090*/  UIADD3 UR16, UPT, UPT, -UR16, URZ, URZ ;  /* 0x000000ff10107290 */ /* 0x000fe2000fffe1ff */
[----:B-1----:R-:W-:-:S15]  /*40a0*/  R2UR UR13, R0 ;  /* 0x00000000000d72ca */ /* 0x002fde00000e0000 */
.L_x_86:
[----:B------:R-:W-:Y:S02]  /*40b0*/  LEA R0, R10, UR9, 0x3 ;  /* 0x000000090a007c11 */ /* 0x000fe4000f8e18ff */
[----:B------:R-:W-:Y:S02]  /*40c0*/  SHF.L.U32 R2, R9, 0x1f, RZ ;  /* 0x0000001f09027819 */ /* 0x000fe400000006ff */
[----:B------:R-:W-:Y:S01]  /*40d0*/  PLOP3.LUT P0, PT, PT, PT, UP3, 0x80, 0x8 ;  /* 0x000000000008781c */ /* 0x000fe20003f0f038 */
[----:B------:R-:W-:Y:S01]  /*40e0*/  VIADD R3, R0, 0x220 ;  /* 0x0000022000037836 */ /* 0x000fe20000000000 */
[----:B-1----:R-:W1:Y:S02]  /*40f0*/  SYNCS.PHASECHK.TRANS64.TRYWAIT P1, [R0+URZ+0x210], R2 ;  /* 0x00021002000075a7 */ /* 0x002e6400080211ff */
[----:B-1--4-:R-:W-:Y:S09]  /*4100*/  @!P1 BRA `(.L_x_80) ;  /* 0x0000004400149947 */ /* 0x012ff20003800000 */
.L_x_198:
[----:B------:R-:W-:Y:S01]  /*4110*/  LEA R4, R10, UR9, 0x4 ;  /* 0x000000090a047c11 */ /* 0x000fe2000f8e20ff */
[----:B------:R-:W-:Y:S01]  /*4120*/  @UP3 ULEA UR5, UR11, UR9, 0x3 ;  /* 0x000000090b053291 */ /* 0x000fe2000f8e18ff */
[----:B------:R-:W-:Y:S01]  /*4130*/  PLOP3.LUT P2, PT, PT, PT, PT, 0x80, 0x8 ;  /* 0x000000000008781c */ /* 0x000fe20003f4f070 */
[----:B------:R-:W-:Y:S01]  /*4140*/  ULEA UR14, UR12, UR9, 0x3 ;  /* 0x000000090c0e7291 */ /* 0x000fe2000f8e18ff */
[----:B------:R-:W-:Y:S01]  /*4150*/  PRMT R3, RZ, 0x654, R3 ;  /* 0x00000654ff037816 */ /* 0x000fe20000000003 */
[----:B------:R-:W-:Y:S01]  /*4160*/  ULEA.HI UR15, UR12, UR12, URZ, 0x1 ;  /* 0x0000000c0c0f7291 */ /* 0x000fe2000f8f08ff */
[----:B------:R-:W2:Y:S01]  /*4170*/  LDS.128 R4, [R4+0x2a0] ;  /* 0x0002a00004047984 */ /* 0x000ea20000000c00 */
[----:B-1----:R-:W-:Y:S02]  /*4180*/  @P0 SHF.L.U32 R2, R8, 0x1f, RZ ;  /* 0x0000001f08020819 */ /* 0x002fe400000006ff */
[----:B------:R-:W-:Y:S01]  /*4190*/  SHF.L.U32 R0, R11, 0x1f, RZ ;  /* 0x0000001f0b007819 */ /* 0x000fe200000006ff */
[----:B------:R-:W-:Y:S01]  /*41a0*/  @!PT LDS RZ, [RZ] ;  /* 0x00000000fffff984 */ /* 0x000fe20000000800 */
[----:B------:R-:W-:Y:S01]  /*41b0*/  @!PT LDS RZ, [RZ] ;  /* 0x00000000fffff984 */ /* 0x000fe20000000800 */
[----:B------:R-:W-:Y:S01]  /*41c0*/  @!PT LDS RZ, [RZ] ;  /* 0x00000000fffff984 */ /* 0x000fe20000000800 */
[----:B------:R-:W-:Y:S01]  /*41d0*/  @!PT LDS RZ, [RZ] ;  /* 0x00000000fffff984 */ /* 0x000fe20000000800 */
[----:B------:R1:W-:Y:S06]  /*41e0*/  MEMBAR.ALL.CTA ;  /* 0x0000000000007992 */ /* 0x0003ec0000008000 */
[----:B-1----:R-:W1:Y:S02]  /*41f0*/  FENCE.VIEW.ASYNC.S ;  /* 0x00000000000073c6 */ /* 0x002e640000000000 */
[----:B-1----:R1:W-:Y:S01]  /*4200*/  SYNCS.ARRIVE.TRANS64.RED.A1T0 RZ, [R3+URZ], RZ ;  /* 0x000000ff03ff79a7 */ /* 0x0023e200081004ff */
[----:B------:R1:W4:Y:S01]  /*4210*/  @P0 SYNCS.PHASECHK.TRANS64.TRYWAIT P2, [UR5], R2 ;  /* 0x00000002ff0005a7 */ /* 0x0003220008041105 */
[----:B------:R-:W-:-:S02]  /*4220*/  ULOP3.LUT UR5, UR15, 0xffe, URZ, 0xc0, !UPT ;  /* 0x00000ffe0f057892 */ /* 0x000fc4000f8ec0ff */
[----:B------:R-:W-:Y:S01]  /*4230*/  USHF.R.U32.HI UR15, URZ, 0x1, UR15 ;  /* 0x00000001ff0f7899 */ /* 0x000fe2000801160f */
[----:B--2---:R-:W-:Y:S01]  /*4240*/  LOP3.LUT P1, RZ, R6, 0x1, RZ, 0xc0, !PT ;  /* 0x0000000106ff7812 */ /* 0x004fe2000782c0ff */
[----:B------:R-:W-:Y:S02]  /*4250*/  UIADD3 UR5, UPT, UPT, -UR5, UR12, URZ ;  /* 0x0000000c05057290 */ /* 0x000fe4000fffe1ff */
[----:B------:R-:W-:-:S04]  /*4260*/  UIMAD UR15, UR15, 0x30, UR13 ;  /* 0x000000300f0f78a4 */ /* 0x000fc8000f8e020d */
[----:B------:R-:W-:Y:S01]  /*4270*/  ULEA UR15, UR5, UR15, 0x14 ;  /* 0x0000000f050f7291 */ /* 0x000fe2000f8ea0ff */
[----:B------:R-:W2:Y:S02]  /*4280*/  SYNCS.PHASECHK.TRANS64.TRYWAIT P0, [UR14+0x250], R0 ;  /* 0x00025000ff0075a7 */ /* 0x000ea4000800110e */
[----:B-12-4-:R-:W-:Y:S09]  /*4290*/  @!P0 BRA `(.L_x_81) ;  /* 0x0000004000c48947 */ /* 0x016ff20003800000 */
.L_x_200:
[----:B------:R-:W-:Y:S01]  /*42a0*/  IADD3 R10, PT, PT, R10, 0x1, RZ ;  /* 0x000000010a0a7810 */ /* 0x000fe20007ffe0ff */
[----:B------:R-:W-:Y:S06]  /*42b0*/  BRA.U !UP3, `(.L_x_82) ;  /* 0x000000010b987547 */ /* 0x000fec000b800000 */
[----:B------:R-:W-:Y:S01]  /*42c0*/  UPLOP3.LUT UP4, UPT, UPT, UPT, UPT, 0x40, 0x4 ;  /* 0x000000000004789c */ /* 0x000fe20003f8e870 */
[----:B------:R-:W-:Y:S01]  /*42d0*/  UMOV UR18, UR16 ;  /* 0x0000001000127c82 */ /* 0x000fe20008000000 */
[----:B------:R-:W-:Y:S01]  /*42e0*/  UMOV UR17, UR8 ;  /* 0x0000000800117c82 */ /* 0x000fe20008000000 */
[----:B------:R-:W-:-:S08]  /*42f0*/  UMOV UR5, UR11 ;  /* 0x0000000b00057c82 */ /* 0x000fd00008000000 */
.L_x_85:
[----:B------:R-:W-:Y:S02]  /*4300*/  UIADD3 UR18, UPT, UPT, UR18, 0x1, URZ ;  /* 0x0000000112127890 */ /* 0x000fe4000fffe0ff */
[----:B--2---:R-:W-:Y:S02]  /*4310*/  ULEA UR7, UR5, UR9, 0x3 ;  /* 0x0000000905077291 */ /* 0x004fe4000f8e18ff */
[----:B------:R-:W-:Y:S01]  /*4320*/  UISETP.NE.AND UP0, UPT, UR18, URZ, UPT ;  /* 0x000000ff1200728c */ /* 0x000fe2000bf05270 */
[----:B----4-:R-:W-:Y:S10]  /*4330*/  @P2 BRA `(.L_x_83) ;  /* 0x00000000000c2947 */ /* 0x010ff40003800000 */
[----:B-1----:R-:W-:Y:S04]  /*4340*/  SHF.L.U32 R2, R8, 0x1f, RZ ;  /* 0x0000001f08027819 */ /* 0x002fe800000006ff */
[----:B------:R-:W1:Y:S02]  /*4350*/  SYNCS.PHASECHK.TRANS64.TRYWAIT P0, [UR7], R2 ;  /* 0x00000002ff0075a7 */ /* 0x000e640008001107 */
[----:B-1----:R-:W-:Y:S05]  /*4360*/  @!P0 BRA `(.L_x_84) ;  /* 0x0000004000a88947 */ /* 0x002fea0003800000 */
.L_x_83:
[----:B------:R-:W-:Y:S01]  /*4370*/  UISETP.NE.AND UP1, UPT, UR17, 0x1, UPT ;  /* 0x000000011100788c */ /* 0x000fe2000bf25270 */
[----:B------:R-:W-:Y:S01]  /*4380*/  PLOP3.LUT P2, PT, PT, PT, PT, 0x80, 0x8 ;  /* 0x000000000008781c */ /* 0x000fe20003f4f070 */
[----:B------:R-:W-:Y:S02]  /*4390*/  UIADD3 UR11, UPT, UPT, UR5, 0x1, URZ ;  /* 0x00000001050b7890 */ /* 0x000fe4000fffe0ff */
[----:B------:R-:W-:Y:S02]  /*43a0*/  UIMAD UR6, UR5, 0xc0, UR4 ;  /* 0x000000c0050678a4 */ /* 0x000fe4000f8e0204 */
[----:B------:R-:W-:Y:S01]  /*43b0*/  UISETP.NE.AND UP2, UPT, UR11, 0x1e, UPT ;  /* 0x0000001e0b00788c */ /* 0x000fe2000bf45270 */
[----:B------:R-:W-:Y:S01]  /*43c0*/  PLOP3.LUT P0, PT, PT, PT, UP1, 0x80, 0x8 ;  /* 0x000000000008781c */ /* 0x000fe20003f0f018 */
[----:B------:R-:W-:Y:S02]  /*43d0*/  UIADD3 UR28, UPT, UPT, UR6, 0x2, URZ ;  /* 0x00000002061c7890 */ /* 0x000fe4000fffe0ff */
[----:B------:R-:W-:Y:S02]  /*43e0*/  USEL UR22, URZ, 0x1, UP2 ;  /* 0x00000001ff167887 */ /* 0x000fe40009000000 */
[----:B------:R-:W-:Y:S02]  /*43f0*/  USEL UR11, UR11, URZ, UP2 ;  /* 0x000000ff0b0b7287 */ /* 0x000fe40009000000 */
[----:B------:R-:W-:Y:S02]  /*4400*/  UIADD3 UR17, UPT, UPT, UR17, -0x1, URZ ;  /* 0xffffffff11117890 */ /* 0x000fe4000fffe0ff */
[----:B------:R-:W-:Y:S01]  /*4410*/  @UP1 ULEA UR19, UR11, UR9, 0x3 ;  /* 0x000000090b131291 */ /* 0x000fe2000f8e18ff */
[----:B------:R-:W-:Y:S01]  /*4420*/  LOP3.LUT R8, R8, UR22, RZ, 0x3c, !PT ;  /* 0x0000001608087c12 */ /* 0x000fe2000f8e3cff */
[----:B------:R-:W-:Y:S01]  /*4430*/  ULEA UR22, UR5, UR10, 0x8 ;  /* 0x0000000a05167291 */ /* 0x000fe2000f8e40ff */
[----:B------:R-:W-:Y:S02]  /*4440*/  UMOV UR23, 0x80004020 ;  /* 0x8000402000177882 */ /* 0x000fe40000000000 */
[----:B-1----:R-:W-:Y:S01]  /*4450*/  @P0 SHF.L.U32 R0, R8, 0x1f, RZ ;  /* 0x0000001f08000819 */ /* 0x002fe200000006ff */
[----:B------:R-:W-:Y:S01]  /*4460*/  UIADD3 UR26, UPT, UPT, UR22, 0x2, URZ ;  /* 0x00000002161a7890 */ /* 0x000fe2000fffe0ff */
[----:B------:R-:W-:Y:S02]  /*4470*/  UMOV UR29, 0x80004020 ;  /* 0x80004020001d7882 */ /* 0x000fe40000000000 */
[----:B------:R2:W4:Y:S01]  /*4480*/  @P0 SYNCS.PHASECHK.TRANS64.TRYWAIT P2, [UR19], R0 ;  /* 0x00000000ff0005a7 */ /* 0x0005220008041113 */
[----:B------:R-:W-:Y:S01]  /*4490*/  UIADD3 UR19, UPT, UPT, UR7, 0xf0, URZ ;  /* 0x000000f007137890 */ /* 0x000fe2000fffe0ff */
[----:B------:R-:W-:Y:S02]  /*44a0*/  UMOV UR27, 0x80004020 ;  /* 0x80004020001b7882 */ /* 0x000fe40000000000 */
[----:B------:R-:W-:Y:S01]  /*44b0*/  UMOV UR7, 0x80004020 ;  /* 0x8000402000077882 */ /* 0x000fe20000000000 */
[----:B------:R-:W-:Y:S01]  /*44c0*/  UMOV UR5, UR11 ;  /* 0x0000000b00057c82 */ /* 0x000fe20008000000 */
[----:B------:R2:W-:Y:S01]  /*44d0*/  UTCHMMA gdesc[UR22], gdesc[UR6], tmem[UR15], tmem[UR24], idesc[UR25], UP4 ;  /* 0x00ff1806160075ea */ /* 0x0005e2000a00000f */
[----:B------:R-:W-:Y:S01]  /*44e0*/  UPLOP3.LUT UP4, UPT, UPT, UPT, UPT, 0x80, 0x8 ;  /* 0x000000000008789c */ /* 0x000fe20003f8f070 */
[----:B------:R2:W-:Y:S02]  /*44f0*/  UTCHMMA gdesc[UR26], gdesc[UR28], tmem[UR15], tmem[UR20], idesc[UR21], UPT ;  /* 0x00ff141c1a0075ea */ /* 0x0005e4000b80000f */
[----:B------:R2:W-:Y:S01]  /*4500*/  UTCBAR [UR19], URZ ;  /* 0x000000ff130073e9 */ /* 0x0005e200080000ff */
[----:B------:R-:W-:Y:S07]  /*4510*/  BRA.U UP0, `(.L_x_85) ;  /* 0xfffffffd00787547 */ /* 0x000fee000b83ffff */
.L_x_82:
[----:B------:R-:W-:Y:S01]  /*4520*/  UIADD3 UR12, UPT, UPT, UR12, 0x1, URZ ;  /* 0x000000010c0c7890 */ /* 0x000fe2000fffe0ff */
[C---:B------:R-:W-:Y:S01]  /*4530*/  ISETP.NE.AND P0, PT, R10.reuse, 0x2, PT ;  /* 0x000000020a00780c */ /* 0x040fe20003f05270 */
[----:B------:R-:W-:Y:S02]  /*4540*/  UIADD3 UR14, UPT, UPT, UR14, 0x230, URZ ;  /* 0x000002300e0e7890 */ /* 0x000fe4000fffe0ff */
[----:B------:R-:W-:Y:S01]  /*4550*/  UISETP.NE.AND UP0, UPT, UR12, 0x4, UPT ;  /* 0x000000040c00788c */ /* 0x000fe2000bf05270 */
[----:B-12---:R-:W-:Y:S02]  /*4560*/  SEL R0, RZ, 0x1, P0 ;  /* 0x00000001ff007807 */ /* 0x006fe40000000000 */
[----:B------:R-:W-:Y:S01]  /*4570*/  SEL R10, R10, RZ, P0 ;  /* 0x000000ff0a0a7207 */ /* 0x000fe20000000000 */
[----:B------:R-:W-:Y:S01]  /*4580*/  USEL UR5, URZ, 0x1, UP0 ;  /* 0x00000001ff057887 */ /* 0x000fe20008000000 */
[----:B------:R-:W-:Y:S01]  /*4590*/  LOP3.LUT R9, R9, R0, RZ, 0x3c, !PT ;  /* 0x0000000009097212 */ /* 0x000fe200078e3cff */
[----:B------:R-:W-:Y:S01]  /*45a0*/  USEL UR12, UR12, URZ, UP0 ;  /* 0x000000ff0c0c7287 */ /* 0x000fe20008000000 */
[----:B------:R1:W-:Y:S03]  /*45b0*/  UTCBAR [UR14], URZ ;  /* 0x000000ff0e0073e9 */ /* 0x0003e600080000ff */
[----:B------:R-:W-:Y:S01]  /*45c0*/  LOP3.LUT R11, R11, UR5, RZ, 0x3c, !PT ;  /* 0x000000050b0b7c12 */ /* 0x000fe2000f8e3cff */
[----:B------:R-:W-:Y:S07]  /*45d0*/  @P1 BRA `(.L_x_86) ;  /* 0xfffffff800b41947 */ /* 0x000fee000383ffff */
[----:B------:R-:W2:Y:S01]  /*45e0*/  S2UR UR4, SR_CgaCtaId ;  /* 0x00000000000479c3 */ /* 0x000ea20000008800 */
[----:B------:R-:W-:Y:S01]  /*45f0*/  ELECT P0, URZ, PT ;  /* 0x0000000000ff782f */ /* 0x000fe20003800000 */
[----:B------:R-:W-:Y:S01]  /*4600*/  IMAD.MOV.U32 R0, RZ, RZ, 0x1 ;  /* 0x00000001ff007424 */ /* 0x000fe200078e00ff */
[----:B------:R-:W-:Y:S01]  /*4610*/  UIADD3 UR9, UPT, UPT, UR9, 0x250, URZ ;  /* 0x0000025009097890 */ /* 0x000fe2000fffe0ff */
[----:B------:R-:W-:Y:S01]  /*4620*/  SHF.L.U32 R2, R11, 0x1f, RZ ;  /* 0x0000001f0b027819 */ /* 0x000fe200000006ff */
[----:B------:R-:W-:-:S03]  /*4630*/  UMOV UR5, 0x40 ;  /* 0x0000004000057882 */ /* 0x000fc60000000000 */
[----:B------:R-:W-:Y:S01]  /*4640*/  UVIRTCOUNT.DEALLOC.SMPOOL 0x80 ;  /* 0x000000800000784c */ /* 0x000fe20000000000 */
[----:B--2---:R-:W-:Y:S02]  /*4650*/  ULEA UR4, UR4, UR5, 0x18 ;  /* 0x0000000504047291 */ /* 0x004fe4000f8ec0ff */
[----:B------:R-:W-:-:S07]  /*4660*/  ULEA UR5, UR12, UR9, 0x3 ;  /* 0x000000090c057291 */ /* 0x000fce000f8e18ff */
[----:B------:R2:W-:Y:S02]  /*4670*/  @P0 STS.U8 [UR4+0x1c], R0 ;  /* 0x00001c00ff000988 */ /* 0x0005e40008000004 */
[----:B------:R-:W3:Y:S02]  /*4680*/  SYNCS.PHASECHK.TRANS64.TRYWAIT P0, [UR5], R2 ;  /* 0x00000002ff0075a7 */ /* 0x000ee40008001105 */
[----:B--23--:R-:W-:Y:S05]  /*4690*/  @!P0 BRA `(.L_x_87) ;  /* 0x0000003c00f48947 */ /* 0x00cfea0003800000 */
.L_x_203:
[----:B------:R-:W-:-:S04]  /*46a0*/  UIADD3 UR6, UPT, UPT, UR12, 0x1, URZ ;  /* 0x000000010c067890 */ /* 0x000fc8000fffe0ff */
[----:B------:R-:W-:-:S04]  /*46b0*/  UISETP.NE.AND UP0, UPT, UR6, 0x4, UPT ;  /* 0x000000040600788c */ /* 0x000fc8000bf05270 */
[----:B------:R-:W-:Y:S02]  /*46c0*/  USEL UR7, URZ, 0x1, UP0 ;  /* 0x00000001ff077887 */ /* 0x000fe40008000000 */
[----:B------:R-:W-:-:S04]  /*46d0*/  USEL UR6, UR6, URZ, UP0 ;  /* 0x000000ff06067287 */ /* 0x000fc80008000000 */
[----:B------:R-:W-:Y:S01]  /*46e0*/  ULEA UR5, UR6, UR9, 0x3 ;  /* 0x0000000906057291 */ /* 0x000fe2000f8e18ff */
[----:B--2---:R-:W-:-:S04]  /*46f0*/  LOP3.LUT R2, R11, UR7, RZ, 0x3c, !PT ;  /* 0x000000070b027c12 */ /* 0x004fc8000f8e3cff */
[----:B------:R-:W-:-:S04]  /*4700*/  SHF.L.U32 R3, R2, 0x1f, RZ ;  /* 0x0000001f02037819 */ /* 0x000fc800000006ff */
[----:B------:R-:W2:Y:S02]  /*4710*/  SYNCS.PHASECHK.TRANS64.TRYWAIT P0, [UR5], R3 ;  /* 0x00000003ff0075a7 */ /* 0x000ea40008001105 */
[----:B--2---:R-:W-:Y:S05]  /*4720*/  @!P0 BRA `(.L_x_88) ;  /* 0x0000003c00e88947 */ /* 0x004fea0003800000 */
.L_x_205:
[----:B------:R-:W-:-:S04]  /*4730*/  UIADD3 UR6, UPT, UPT, UR6, 0x1, URZ ;  /* 0x0000000106067890 */ /* 0x000fc8000fffe0ff */
[----:B------:R-:W-:-:S04]  /*4740*/  UISETP.NE.AND UP0, UPT, UR6, 0x4, UPT ;  /* 0x000000040600788c */ /* 0x000fc8000bf05270 */
[----:B------:R-:W-:Y:S02]  /*4750*/  USEL UR7, URZ, 0x1, UP0 ;  /* 0x00000001ff077887 */ /* 0x000fe40008000000 */
[----:B------:R-:W-:-:S04]  /*4760*/  USEL UR6, UR6, URZ, UP0 ;  /* 0x000000ff06067287 */ /* 0x000fc80008000000 */
[----:B------:R-:W-:Y:S01]  /*4770*/  ULEA UR5, UR6, UR9, 0x3 ;  /* 0x0000000906057291 */ /* 0x000fe2000f8e18ff */
[----:B------:R-:W-:-:S04]  /*4780*/  LOP3.LUT R2, R2, UR7, RZ, 0x3c, !PT ;  /* 0x0000000702027c12 */ /* 0x000fc8000f8e3cff */
[----:B--2---:R-:W-:-:S04]  /*4790*/  SHF.L.U32 R3, R2, 0x1f, RZ ;  /* 0x0000001f02037819 */ /* 0x004fc800000006ff */
[----:B------:R-:W2:Y:S02]  /*47a0*/  SYNCS.PHASECHK.TRANS64.TRYWAIT P0, [UR5], R3 ;  /* 0x00000003ff0075a7 */ /* 0x000ea40008001105 */
[----:B--2---:R-:W-:Y:S05]  /*47b0*/  @!P0 BRA `(.L_x_89) ;  /* 0x0000003c00dc8947 */ /* 0x004fea0003800000 */
.L_x_207:
[----:B------:R-:W-:-:S04]  /*47c0*/  UIADD3 UR6, UPT, UPT, UR6, 0x1, URZ ;  /* 0x0000000106067890 */ /* 0x000fc8000fffe0ff */
[----:B------:R-:W-:-:S04]  /*47d0*/  UISETP.NE.AND UP0, UPT, UR6, 0x4, UPT ;  /* 0x000000040600788c */ /* 0x000fc8000bf05270 */
[----:B------:R-:W-:Y:S02]  /*47e0*/  USEL UR5, URZ, 0x1, UP0 ;  /* 0x00000001ff057887 */ /* 0x000fe40008000000 */
[----:B------:R-:W-:-:S04]  /*47f0*/  USEL UR6, UR6, URZ, UP0 ;  /* 0x000000ff06067287 */ /* 0x000fc80008000000 */
[----:B------:R-:W-:Y:S01]  /*4800*/  ULEA UR6, UR6, UR9, 0x3 ;  /* 0x0000000906067291 */ /* 0x000fe2000f8e18ff */
[----:B------:R-:W-:-:S04]  /*4810*/  LOP3.LUT R2, R2, UR5, RZ, 0x3c, !PT ;  /* 0x0000000502027c12 */ /* 0x000fc8000f8e3cff */
[----:B------:R-:W-:-:S04]  /*4820*/  SHF.L.U32 R2, R2, 0x1f, RZ ;  /* 0x0000001f02027819 */ /* 0x000fc800000006ff */
[----:B------:R-:W3:Y:S02]  /*4830*/  SYNCS.PHASECHK.TRANS64.TRYWAIT P0, [UR6], R2 ;  /* 0x00000002ff0075a7 */ /* 0x000ee40008001106 */
[----:B---3--:R-:W-:Y:S05]  /*4840*/  @!P0 BRA `(.L_x_90) ;  /* 0x0000003c00d08947 */ /* 0x008fea0003800000 */
.L_x_209:
[----:B------:R-:W-:Y:S01]  /*4850*/  NOP ;  /* 0x0000000000007918 */ /* 0x000fe20000000000 */
[----:B--2---:R-:W2:Y:S01]  /*4860*/  LDS R0, [UR4+0x14] ;  /* 0x00001404ff007984 */ /* 0x004ea20008000800 */
[----:B------:R-:W-:Y:S01]  /*4870*/  ULOP3.LUT UR6, UR13, 0xffff, URZ, 0xc0, !UPT ;  /* 0x0000ffff0d067892 */ /* 0x000fe2000f8ec0ff */
[----:B------:R-:W-:Y:S01]  /*4880*/  UMOV UR8, 0xffff ;  /* 0x0000ffff00087882 */ /* 0x000fe20000000000 */
[----:B------:R-:W-:Y:S02]  /*4890*/  UMOV UR5, 0x1 ;  /* 0x0000000100057882 */ /* 0x000fe40000000000 */
[----:B------:R-:W-:-:S04]  /*48a0*/  USHF.R.U32.HI UR6, URZ, 0x5, UR6 ;  /* 0x00000005ff067899 */ /* 0x000fc80008011606 */
[----:B------:R-:W-:Y:S02]  /*48b0*/  USHF.L.U32 UR8, UR8, UR6, URZ ;  /* 0x0000000608087299 */ /* 0x000fe400080006ff */
[----:B------:R-:W-:-:S04]  /*48c0*/  USHF.L.U32 UR5, UR5, UR6, URZ ;  /* 0x0000000605057299 */ /* 0x000fc800080006ff */
[----:B--2---:R-:W-:-:S04]  /*48d0*/  LOP3.LUT R0, R0, UR8, RZ, 0xc0, !PT ;  /* 0x0000000800007c12 */ /* 0x004fc8000f8ec0ff */
[----:B------:R-:W-:-:S13]  /*48e0*/  ISETP.NE.AND P0, PT, R0, UR8, PT ;  /* 0x0000000800007c0c */ /* 0x000fda000bf05270 */
[----:B------:R-:W-:Y:S05]  /*48f0*/  @P0 BRA `(.L_x_91) ;  /* 0x0000000000580947 */ /* 0x000fea0003800000 */
[----:B------:R-:W2:Y:S02]  /*4900*/  LDS R0, [UR4+0x18] ;  /* 0x00001804ff007984 */ /* 0x000ea40008000800 */
[----:B--2---:R-:W-:-:S04]  /*4910*/  LOP3.LUT R0, R0, UR5, RZ, 0xc0, !PT ;  /* 0x0000000500007c12 */ /* 0x004fc8000f8ec0ff */
[----:B------:R-:W-:-:S13]  /*4920*/  ISETP.NE.AND P0, PT, R0, UR5, PT ;  /* 0x0000000500007c0c */ /* 0x000fda000bf05270 */
[----:B------:R-:W-:Y:S05]  /*4930*/  @P0 BRA `(.L_x_92) ;  /* 0x00000000003c0947 */ /* 0x000fea0003800000 */
[----:B------:R-:W2:Y:S01]  /*4940*/  S2R R2, SR_LANEID ;  /* 0x0000000000027919 */ /* 0x000ea20000000000 */
[----:B------:R-:W-:Y:S01]  /*4950*/  ULOP3.LUT UR8, URZ, UR8, URZ, 0x33, !UPT ;  /* 0x00000008ff087292 */ /* 0x000fe2000f8e33ff */
[----:B------:R-:W-:Y:S02]  /*4960*/  VOTEU.ANY UR7, UPT, PT ;  /* 0x0000000000077886 */ /* 0x000fe400038e0100 */
[----:B------:R-:W-:-:S03]  /*4970*/  UFLO.U32 UR7, UR7 ;  /* 0x00000007000772bd */ /* 0x000fc600080e0000 */
[----:B------:R-:W-:-:S04]  /*4980*/  IMAD.U32 R0, RZ, RZ, UR8 ;  /* 0x00000008ff007e24 */ /* 0x000fc8000f8e00ff */
[----:B------:R3:W1:Y:S02]  /*4990*/  REDUX UR6, R0 ;  /* 0x00000000000673c4 */ /* 0x0006640000000000 */
[----:B------:R1:W-:Y:S01]  /*49a0*/  UTCATOMSWS.AND URZ, UR8 ;  /* 0x0000000800ff79e3 */ /* 0x0003e20008000000 */
[----:B--2---:R-:W-:Y:S02]  /*49b0*/  ISETP.EQ.U32.AND P0, PT, R2, UR7, PT ;  /* 0x0000000702007c0c */ /* 0x004fe4000bf02070 */
[----:B---3--:R-:W-:Y:S02]  /*49c0*/  LOP3.LUT R0, RZ, UR5, RZ, 0x33, !PT ;  /* 0x00000005ff007c12 */ /* 0x008fe4000f8e33ff */
[----:B-1----:R-:W-:Y:S02]  /*49d0*/  MOV R2, UR6 ;  /* 0x0000000600027c02 */ /* 0x002fe40008000f00 */
[----:B------:R-:W1:Y:S07]  /*49e0*/  REDUX UR5, R0 ;  /* 0x00000000000573c4 */ /* 0x000e6e0000000000 */
[----:B------:R2:W-:Y:S01]  /*49f0*/  @P0 ATOMS.AND RZ, [UR4+0x14], R2 ;  /* 0x00001402ffff098c */ /* 0x0005e2000a800004 */
[----:B-1----:R-:W-:-:S05]  /*4a00*/  IMAD.U32 R0, RZ, RZ, UR5 ;  /* 0x00000005ff007e24 */ /* 0x002fca000f8e00ff */
[----:B------:R2:W-:Y:S01]  /*4a10*/  @P0 ATOMS.AND RZ, [UR4+0x18], R0 ;  /* 0x00001800ffff098c */ /* 0x0005e2000a800004 */
[----:B------:R-:W-:Y:S05]  /*4a20*/  BRA `(.L_x_93) ;  /* 0x0000000000147947 */ /* 0x000fea0003800000 */
.L_x_92:
[----:B------:R-:W-:Y:S02]  /*4a30*/  MOV R2, 0x4a50 ;  /* 0x00004a5000027802 */ /* 0x000fe40000000f00 */
[----:B-1--45:R-:W-:Y:S05]  /*4a40*/  CALL.REL.NOINC `($__internal_0_$__cuda_sm10x_tcgen05_guardrail_trap_col_being_dealloced_not_returned_by_alloc) ;  /* 0x0000004000007944 */ /* 0x032fea0003c00000 */
[----:B------:R-:W-:Y:S05]  /*4a50*/  BRA `(.L_x_93) ;  /* 0x0000000000087947 */ /* 0x000fea0003800000 */
.L_x_91:
[----:B------:R-:W-:Y:S02]  /*4a60*/  MOV R2, 0x4a80 ;  /* 0x00004a8000027802 */ /* 0x000fe40000000f00 */
[----:B-1--45:R-:W-:Y:S05]  /*4a70*/  CALL.REL.NOINC `($__internal_2_$__cuda_sm10x_tcgen05_guardrail_trap_unallocated_columns_being_dealloced) ;  /* 0x00000040000c7944 */ /* 0x032fea0003c00000 */
.L_x_93:
[----:B------:R-:W-:Y:S01]  /*4a80*/  NOP ;  /* 0x0000000000007918 */ /* 0x000fe20000000000 */
[----:B------:R-:W-:Y:S05]  /*4a90*/  EXIT ;  /* 0x000000000000794d */ /* 0x000fea0003800000 */
.L_x_75:
[----:B------:R-:W-:-:S09]  /*4aa0*/  UISETP.NE.OR UP2, UPT, UR8, 0x3, !UP2 ;  /* 0x000000030800788c */ /* 0x000fd2000d745670 */
[----:B------:R-:W-:Y:S05]  /*4ab0*/  BRA.U UP2, `(.L_x_94) ;  /* 0x0000000d02447547 */ /* 0x000fea000b800000 */
[----:B------:R-:W1:Y:S01]  /*4ac0*/  LDC R0, c[0x0][0xb30] ;  /* 0x0002cc00ff007b82 */ /* 0x000e620000000800 */
[----:B------:R-:W2:Y:S01]  /*4ad0*/  LDCU.64 UR4, c[0x0][0x888] ;  /* 0x00011100ff0477ac */ /* 0x000ea20008000a00 */
[----:B------:R-:W-:Y:S02]  /*4ae0*/  HFMA2 R25, -RZ, RZ, 0, 0 ;  /* 0x00000000ff197431 */ /* 0x000fe400000001ff */
[----:B------:R-:W-:Y:S01]  /*4af0*/  IMAD.MOV.U32 R27, RZ, RZ, 0x1 ;  /* 0x00000001ff1b7424 */ /* 0x000fe200078e00ff */
[----:B------:R-:W-:Y:S01]  /*4b00*/  MOV R23, 0x1800 ;  /* 0x0000180000177802 */ /* 0x000fe20000000f00 */
[----:B------:R-:W4:Y:S01]  /*4b10*/  LDCU.64 UR14, c[0x0][0x890] ;  /* 0x00011200ff0e77ac */ /* 0x000f220008000a00 */
[----:B------:R-:W-:Y:S01]  /*4b20*/  IMAD.MOV.U32 R26, RZ, RZ, RZ ;  /* 0x000000ffff1a7224 */ /* 0x000fe200078e00ff */
[----:B------:R-:W3:Y:S01]  /*4b30*/  LDC R22, c[0x0][0x370] ;  /* 0x0000dc00ff167b82 */ /* 0x000ee20000000800 */
[----:B------:R-:W-:Y:S01]  /*4b40*/  UPLOP3.LUT UP1, UPT, UPT, UPT, UPT, 0x40, 0x4 ;  /* 0x000000000004789c */ /* 0x000fe20003f2e870 */
[----:B------:R-:W-:-:S06]  /*4b50*/  UMOV UR6, URZ ;  /* 0x000000ff00067c82 */ /* 0x000fcc0008000000 */
[----:B------:R-:W3:Y:S01]  /*4b60*/  LDC R3, c[0x0][0xb0c] ;  /* 0x0002c300ff037b82 */ /* 0x000ee20000000800 */
[----:B--2---:R-:W-:-:S03]  /*4b70*/  UISETP.NE.U32.AND UP4, UPT, UR4, URZ, UPT ;  /* 0x000000ff0400728c */ /* 0x004fc6000bf85070 */
[----:B------:R-:W-:Y:S01]  /*4b80*/  UMOV UR4, 0x400 ;  /* 0x0000040000047882 */ /* 0x000fe20000000000 */
[----:B----4-:R-:W-:-:S03]  /*4b90*/  UISETP.NE.U32.AND UP5, UPT, UR14, URZ, UPT ;  /* 0x000000ff0e00728c */ /* 0x010fc6000bfa5070 */
[----:B------:R-:W2:Y:S01]  /*4ba0*/  LDC R20, c[0x0][0xb20] ;  /* 0x0002c800ff147b82 */ /* 0x000ea20000000800 */
[----:B-1----:R-:W-:Y:S01]  /*4bb0*/  ISETP.NE.AND P1, PT, R0, 0x1, PT ;  /* 0x000000010000780c */ /* 0x002fe20003f25270 */
[----:B------:R-:W-:Y:S02]  /*4bc0*/  UISETP.NE.AND.EX UP4, UPT, UR5, URZ, UPT, UP4 ;  /* 0x000000ff0500728c */ /* 0x000fe4000bf85340 */
[----:B------:R-:W-:Y:S02]  /*4bd0*/  ULEA UR4, UR37, UR4, 0x18 ;  /* 0x0000000425047291 */ /* 0x000fe4000f8ec0ff */
[----:B------:R-:W-:Y:S02]  /*4be0*/  UISETP.NE.AND.EX UP5, UPT, UR15, URZ, UPT, UP5 ;  /* 0x000000ff0f00728c */ /* 0x000fe4000bfa5350 */
[----:B------:R-:W1:Y:S08]  /*4bf0*/  LDC.64 R28, c[0x0][0x348] ;  /* 0x0000d200ff1c7b82 */ /* 0x000e700000000a00 */
[----:B------:R-:W4:Y:S08]  /*4c00*/  LDC.64 R14, c[0x0][0xb10] ;  /* 0x0002c400ff0e7b82 */ /* 0x000f300000000a00 */
[----:B------:R-:W1:Y:S08]  /*4c10*/  LDC.64 R6, c[0x0][0xb18] ;  /* 0x0002c600ff067b82 */ /* 0x000e700000000a00 */
[----:B------:R-:W1:Y:S08]  /*4c20*/  LDC.64 R4, c[0x0][0xb28] ;  /* 0x0002ca00ff047b82 */ /* 0x000e700000000a00 */
[----:B--23--:R-:W1:Y:S02]  /*4c30*/  LDC R21, c[0x0][0x374] ;  /* 0x0000dd00ff157b82 */ /* 0x00ce640000000800 */
.L_x_102:
[C---:B------:R-:W-:Y:S02]  /*4c40*/  LEA R0, R26.reuse, UR4, 0x3 ;  /* 0x000000041a007c11 */ /* 0x040fe4000f8e18ff */
[----:B------:R-:W-:Y:S02]  /*4c50*/  SHF.L.U32 R2, R25, 0x1f, RZ ;  /* 0x0000001f19027819 */ /* 0x000fe400000006ff */
[----:B------:R-:W-:Y:S02]  /*4c60*/  LEA R16, R26, UR4, 0x4 ;  /* 0x000000041a107c11 */ /* 0x000fe4000f8e20ff */
[----:B------:R-:W2:Y:S02]  /*4c70*/  SYNCS.PHASECHK.TRANS64.TRYWAIT P0, [R0+URZ+0x210], R2 ;  /* 0x00021002000075a7 */ /* 0x000ea400080011ff */
[----:B--2---:R-:W-:Y:S05]  /*4c80*/  @!P0 BRA `(.L_x_95) ;  /* 0x0000003800d88947 */ /* 0x004fea0003800000 */
.L_x_210:
[----:B------:R-:W-:Y:S01]  /*4c90*/  ISETP.GE.AND P0, PT, R44, 0x1, PT ;  /* 0x000000012c00780c */ /* 0x000fe20003f06270 */
[----:B------:R-:W3:Y:S01]  /*4ca0*/  LDS.128 R16, [R16+0x2a0] ;  /* 0x0002a00010107984 */ /* 0x000ee20000000c00 */
[----:B------:R-:W-:Y:S01]  /*4cb0*/  ISETP.NE.U32.AND P3, PT, RZ, UR14, PT ;  /* 0x0000000eff007c0c */ /* 0x000fe2000bf65070 */
[----:B--2---:R-:W-:Y:S03]  /*4cc0*/  VIADD R0, R0, 0x220 ;  /* 0x0000022000007836 */ /* 0x004fe60000000000 */
[----:B------:R-:W-:Y:S01]  /*4cd0*/  ISETP.NE.AND.EX P3, PT, RZ, UR15, PT, P3 ;  /* 0x0000000fff007c0c */ /* 0x000fe2000bf65330 */
[----:B------:R-:W-:Y:S01]  /*4ce0*/  @!PT LDS RZ, [RZ] ;  /* 0x00000000fffff984 */ /* 0x000fe20000000800 */
[----:B------:R-:W-:Y:S01]  /*4cf0*/  @!PT LDS RZ, [RZ] ;  /* 0x00000000fffff984 */ /* 0x000fe20000000800 */
[----:B------:R-:W-:Y:S01]  /*4d00*/  @!PT LDS RZ, [RZ] ;  /* 0x00000000fffff984 */ /* 0x000fe20000000800 */
[----:B------:R-:W-:Y:S01]  /*4d10*/  @!PT LDS RZ, [RZ] ;  /* 0x00000000fffff984 */ /* 0x000fe20000000800 */
[----:B------:R2:W-:Y:S06]  /*4d20*/  MEMBAR.ALL.CTA ;  /* 0x0000000000007992 */ /* 0x0005ec0000008000 */
[----:B--2---:R-:W2:Y:S01]  /*4d30*/  FENCE.VIEW.ASYNC.S ;  /* 0x00000000000073c6 */ /* 0x004ea20000000000 */
[----:B------:R-:W-:Y:S04]  /*4d40*/  PRMT R0, RZ, 0x654, R0 ;  /* 0x00000654ff007816 */ /* 0x000fe80000000000 */
[----:B--2---:R2:W-:Y:S01]  /*4d50*/  SYNCS.ARRIVE.TRANS64.RED.A1T0 RZ, [R0+URZ], RZ ;  /* 0x000000ff00ff79a7 */ /* 0x0045e200081004ff */
[----:B---3--:R-:W-:Y:S11]  /*4d60*/  LOP3.LUT P4, RZ, R18, 0x1, RZ, 0xc0, !PT ;  /* 0x0000000112ff7812 */ /* 0x008ff6000788c0ff */
[----:B------:R-:W-:Y:S02]  /*4d70*/  @!UPT UIADD3 URZ, UPT, UPT, URZ, URZ, URZ ;  /* 0x000000fffffff290 */ /* 0x000fe4000fffe0ff */
[----:B------:R-:W-:Y:S02]  /*4d80*/  @P4 MOV R11, R16 ;  /* 0x00000010000b4202 */ /* 0x000fe40000000f00 */
[----:B------:R-:W-:Y:S01]  /*4d90*/  @P4 LOP3.LUT R10, R17, 0xffff, RZ, 0xc0, !PT ;  /* 0x0000ffff110a4812 */ /* 0x000fe200078ec0ff */
[----:B--2---:R-:W-:Y:S06]  /*4da0*/  @!P0 BRA `(.L_x_96) ;  /* 0x0000000000a48947 */ /* 0x004fec0003800000 */
[-C--:B-1----:R-:W-:Y:S01]  /*4db0*/  IMAD.HI.U32 R0, R21, R7.reuse, RZ ;  /* 0x0000000715007227 */ /* 0x082fe200078e00ff */
[----:B------:R-:W-:Y:S02]  /*4dc0*/  ISETP.NE.AND P0, PT, R6, 0x1, PT ;  /* 0x000000010600780c */ /* 0x000fe40003f05270 */
[----:B------:R-:W-:Y:S01]  /*4dd0*/  ISETP.NE.AND P2, PT, R44, 0x1, PT ;  /* 0x000000012c00780c */ /* 0x000fe20003f45270 */
[----:B----4-:R-:W-:Y:S01]  /*4de0*/  IMAD.HI.U32 R9, R22, R14, RZ ;  /* 0x0000000e16097227 */ /* 0x010fe200078e00ff */
[----:B------:R-:W-:Y:S02]  /*4df0*/  SHF.R.U32.HI R0, RZ, R20, R0 ;  /* 0x00000014ff007219 */ /* 0x000fe40000011600 */
[----:B------:R-:W-:Y:S01]  /*4e00*/  ISETP.NE.AND P5, PT, R3, 0x1, PT ;  /* 0x000000010300780c */ /* 0x000fe20003fa5270 */
[----:B------:R-:W-:Y:S01]  /*4e10*/  IMAD.HI.U32 R13, R10, R7, RZ ;  /* 0x000000070a0d7227 */ /* 0x000fe200078e00ff */
[----:B------:R-:W-:Y:S02]  /*4e20*/  SHF.R.U32.HI R9, RZ, R15, R9 ;  /* 0x0000000fff097219 */ /* 0x000fe40000011609 */
[----:B------:R-:W-:Y:S01]  /*4e30*/  SEL R0, R21, R0, !P0 ;  /* 0x0000000015007207 */ /* 0x000fe20004000000 */
[----:B------:R-:W-:Y:S01]  /*4e40*/  IMAD.HI.U32 R12, R11, R14, RZ ;  /* 0x0000000e0b0c7227 */ /* 0x000fe200078e00ff */
[----:B------:R-:W-:Y:S03]  /*4e50*/  SEL R9, R22, R9, !P5 ;  /* 0x0000000916097207 */ /* 0x000fe60006800000 */
[-C--:B------:R-:W-:Y:S01]  /*4e60*/  IMAD.HI.U32 R8, R0, R4.reuse, RZ ;  /* 0x0000000400087227 */ /* 0x080fe200078e00ff */
[----:B------:R-:W-:Y:S03]  /*4e70*/  SHF.R.U32.HI R12, RZ, R15, R12 ;  /* 0x0000000fff0c7219 */ /* 0x000fe6000001160c */
[----:B------:R-:W-:Y:S01]  /*4e80*/  IMAD.HI.U32 R2, R9, R4, RZ ;  /* 0x0000000409027227 */ /* 0x000fe200078e00ff */
[-C--:B------:R-:W-:Y:S02]  /*4e90*/  @P2 SHF.R.U32.HI R0, RZ, R5.reuse, R8 ;  /* 0x00000005ff002219 */ /* 0x080fe40000011608 */
[----:B------:R-:W-:Y:S02]  /*4ea0*/  SHF.R.U32.HI R8, RZ, R20, R13 ;  /* 0x00000014ff087219 */ /* 0x000fe4000001160d */
[----:B------:R-:W-:Y:S01]  /*4eb0*/  @P2 SHF.R.U32.HI R9, RZ, R5, R2 ;  /* 0x00000005ff092219 */ /* 0x000fe20000011602 */
[----:B------:R-:W-:Y:S01]  /*4ec0*/  IMAD R0, R44, R0, RZ ;  /* 0x000000002c007224 */ /* 0x000fe200078e02ff */
[----:B------:R-:W-:Y:S02]  /*4ed0*/  SEL R8, R10, R8, !P0 ;  /* 0x000000080a087207 */ /* 0x000fe40004000000 */
[----:B------:R-:W-:Y:S01]  /*4ee0*/  SEL R2, R11, R12, !P5 ;  /* 0x0000000c0b027207 */ /* 0x000fe20006800000 */
[----:B------:R-:W-:Y:S01]  /*4ef0*/  IMAD R12, R44, R9, RZ ;  /* 0x000000092c0c7224 */ /* 0x000fe200078e02ff */
[C---:B------:R-:W-:Y:S01]  /*4f00*/  ISETP.GE.AND P0, PT, R8.reuse, R0, PT ;  /* 0x000000000800720c */ /* 0x040fe20003f06270 */
[----:B------:R-:W-:Y:S03]  /*4f10*/  IMAD.HI.U32 R0, R8, R4, RZ ;  /* 0x0000000408007227 */ /* 0x000fe600078e00ff */
[----:B------:R-:W-:Y:S02]  /*4f20*/  ISETP.GE.OR P0, PT, R2, R12, P0 ;  /* 0x0000000c0200720c */ /* 0x000fe40000706670 */
[-C--:B------:R-:W-:Y:S04]  /*4f30*/  SHF.R.U32.HI R0, RZ, R5.reuse, R0 ;  /* 0x00000005ff007219 */ /* 0x080fe80000011600 */
[----:B------:R-:W-:Y:S05]  /*4f40*/  SEL R13, R8, R0, !P2 ;  /* 0x00000000080d7207 */ /* 0x000fea0005000000 */
[----:B------:R-:W-:Y:S02]  /*4f50*/  IMAD.MOV R12, RZ, RZ, -R13 ;  /* 0x000000ffff0c7224 */ /* 0x000fe400078e0a0d */
[----:B------:R-:W-:Y:S04]  /*4f60*/  @!P0 IMAD.HI.U32 R0, R2, R4, RZ ;  /* 0x0000000402008227 */ /* 0x000fe800078e00ff */
[----:B------:R-:W-:Y:S01]  /*4f70*/  IMAD R12, R44, R12, R8 ;  /* 0x0000000c2c0c7224 */ /* 0x000fe200078e0208 */
[----:B------:R-:W-:Y:S04]  /*4f80*/  @!P0 SHF.R.U32.HI R0, RZ, R5, R0 ;  /* 0x00000005ff008219 */ /* 0x000fe80000011600 */
[----:B------:R-:W-:Y:S04]  /*4f90*/  @!P0 SEL R0, R2, R0, !P2 ;  /* 0x0000000002008207 */ /* 0x000fe80005000000 */
[----:B------:R-:W-:Y:S01]  /*4fa0*/  @!P0 IADD3 R13, PT, PT, R13, -R0, RZ ;  /* 0x800000000d0d8210 */ /* 0x000fe20007ffe0ff */
[----:B------:R-:W-:Y:S01]  /*4fb0*/  @!P0 IMAD R0, R9, R12, R0 ;  /* 0x0000000c09008224 */ /* 0x000fe200078e0200 */
[----:B------:R-:W-:Y:S01]  /*4fc0*/  IADD3 R9, PT, PT, -R8, RZ, RZ ;  /* 0x000000ff08097210 */ /* 0x000fe20007ffe1ff */
[--C-:B------:R-:W-:Y:S02]  /*4fd0*/  IMAD.MOV R12, RZ, RZ, -R2.reuse ;  /* 0x000000ffff0c7224 */ /* 0x100fe400078e0a02 */
[----:B------:R-:W-:Y:S02]  /*4fe0*/  @!P0 IMAD R8, R13, R44, R2 ;  /* 0x0000002c0d088224 */ /* 0x000fe400078e0202 */
[----:B------:R-:W-:Y:S02]  /*4ff0*/  @!P0 IMAD.MOV.U32 R2, RZ, RZ, R0 ;  /* 0x000000ffff028224 */ /* 0x000fe400078e0000 */
[----:B------:R-:W-:Y:S02]  /*5000*/  IMAD R11, R3, R12, R11 ;  /* 0x0000000c030b7224 */ /* 0x000fe400078e020b */
[----:B------:R-:W-:Y:S02]  /*5010*/  IMAD R10, R6, R9, R10 ;  /* 0x00000009060a7224 */ /* 0x000fe400078e020a */
[----:B------:R-:W-:Y:S02]  /*5020*/  IMAD R11, R2, R3, R11 ;  /* 0x00000003020b7224 */ /* 0x000fe400078e020b */
[----:B------:R-:W-:Y:S02]  /*5030*/  IMAD R10, R8, R6, R10 ;  /* 0x00000006080a7224 */ /* 0x000fe400078e020a */
.L_x_96:
[----:B------:R-:W-:Y:S05]  /*5040*/  BRA.U UP1, `(.L_x_97) ;  /* 0x0000000101107547 */ /* 0x000fea000b800000 */
[----:B------:R-:W-:Y:S04]  /*5050*/  MOV R2, UR7 ;  /* 0x0000000700027c02 */ /* 0x000fe80008000f00 */
[----:B------:R-:W-:Y:S04]  /*5060*/  SHF.L.U32 R2, R2, 0x1f, RZ ;  /* 0x0000001f02027819 */ /* 0x000fe800000006ff */
[----:B------:R-:W2:Y:S02]  /*5070*/  SYNCS.PHASECHK.TRANS64.TRYWAIT P0, [UR4+0x208], R2 ;  /* 0x00020802ff0075a7 */ /* 0x000ea40008001104 */
[----:B--2---:R-:W-:Y:S05]  /*5080*/  @!P0 BRA `(.L_x_98) ;  /* 0x0000003400ec8947 */ /* 0x004fea0003800000 */
.L_x_97:
[----:B------:R-:W-:Y:S05]  /*5090*/  BRA.U !UP5, `(.L_x_99) ;  /* 0x000000010d347547 */ /* 0x000fea000b800000 */
[----:B------:R-:W-:Y:S01]  /*50a0*/  UPLOP3.LUT UP0, UPT, UPT, UPT, UP4, 0x80, 0x8 ;  /* 0x000000000008789c */ /* 0x000fe20003f0f040 */
[----:B--2---:R-:W-:Y:S02]  /*50b0*/  HFMA2 R0, -RZ, RZ, 0, 5.9604644775390625e-08 ;  /* 0x00000001ff007431 */ /* 0x004fe400000001ff */
[----:B------:R-:W-:Y:S03]  /*50c0*/  IMAD.MOV.U32 R78, RZ, RZ, 0x1 ;  /* 0x00000001ff4e7424 */ /* 0x000fe600078e00ff */
[----:B------:R-:W-:Y:S05]  /*50d0*/  PLOP3.LUT P0, PT, PT, PT, UP0, 0x80, 0x8 ;  /* 0x000000000008781c */ /* 0x000fea0003f0f008 */
[----:B------:R-:W2:Y:S01]  /*50e0*/  @UP0 LDCU.64 UR8, c[0x0][0x888] ;  /* 0x00011100ff0807ac */ /* 0x000ea20008000a00 */
[----:B------:R-:W-:Y:S07]  /*50f0*/  @UP0 UIMAD UR5, UR36, UR14, URZ ;  /* 0x0000000e240502a4 */ /* 0x000fee000f8e02ff */
[----:B------:R-:W-:Y:S01]  /*5100*/  @!P0 PRMT R78, R0, 0x7610, R78 ;  /* 0x00007610004e8816 */ /* 0x000fe2000000004e */
[----:B--2---:R-:W-:Y:S03]  /*5110*/  @UP0 UIMAD.WIDE UR8, UR5, 0x4, UR8 ;  /* 0x00000004050808a5 */ /* 0x004fe6000f8e0208 */
[----:B------:R-:W2:Y:S03]  /*5120*/  @!UP0 LDCU UR5, c[0x0][0x880] ;  /* 0x00011000ff0587ac */ /* 0x000ea60008000800 */
[----:B------:R-:W-:Y:S01]  /*5130*/  IMAD.U32 R8, RZ, RZ, UR8 ;  /* 0x00000008ff087e24 */ /* 0x000fe2000f8e00ff */
[----:B------:R-:W-:Y:S05]  /*5140*/  MOV R9, UR9 ;  /* 0x0000000900097c02 */ /* 0x000fea0008000f00 */
[----:B-----5:R3:W5:Y:S02]  /*5150*/  @P0 LDG.E R51, desc[UR40][R8.64] ;  /* 0x0000002808330981 */ /* 0x020764000c1e1900 */
[----:B--23--:R-:W-:Y:S07]  /*5160*/  @!P0 IMAD.U32 R51, RZ, RZ, UR5 ;  /* 0x00000005ff338e24 */ /* 0x00cfee000f8e00ff */
.L_x_99:
[----:B-----5:R-:W-:Y:S01]  /*5170*/  @!P3 FSETP.EQ.AND P2, PT, R51, RZ, PT ;  /* 0x000000ff3300b20b */ /* 0x020fe20003f42000 */
[----:B------:R-:W-:Y:S01]  /*5180*/  @!UPT UIADD3 URZ, UPT, UPT, URZ, URZ, URZ ;  /* 0x000000fffffff290 */ /* 0x000fe2000fffe0ff */
[----:B------:R-:W-:Y:S11]  /*5190*/  @!P3 BRA `(.L_x_100) ;  /* 0x000000000014b947 */ /* 0x000ff60003800000 */
[----:B------:R-:W-:Y:S02]  /*51a0*/  LOP3.LUT P0, RZ, R78, 0xff, RZ, 0xc0, !PT ;  /* 0x000000ff4eff7812 */ /* 0x000fe4000780c0ff */
[----:B------:R-:W-:Y:S04]  /*51b0*/  PLOP3.LUT P2, PT, PT, PT, UP0, 0x80, 0x8 ;  /* 0x000000000008781c */ /* 0x000fe80003f4f008 */
[----:B------:R-:W-:Y:S07]  /*51c0*/  PLOP3.LUT P2, PT, P2, PT, PT, 0x8, 0x80 ;  /* 0x000000000080781c */ /* 0x000fee000174e170 */
[----:B------:R-:W-:Y:S11]  /*51d0*/  @P0 FSETP.EQ.AND P2, PT, R51, RZ, PT ;  /* 0x000000ff3300020b */ /* 0x000ff60003f42000 */
[----:B------:R-:W-:Y:S02]  /*51e0*/  @!UPT UIADD3 URZ, UPT, UPT, URZ, URZ, URZ ;  /* 0x000000fffffff290 */ /* 0x000fe4000fffe0ff */
.L_x_100:
[----:B------:R-:W3:Y:S01]  /*51f0*/  LDC.64 R8, c[0x0][0xb10] ;  /* 0x0002c400ff087b82 */ /* 0x000ee20000000a00 */
[----:B------:R-:W-:Y:S01]  /*5200*/  ULEA UR13, UR6, UR4, 0x3 ;  /* 0x00000004060d7291 */ /* 0x000fe2000f8e18ff */
[----:B------:R-:W-:Y:S01]  /*5210*/  SHF.L.U32 R30, R27, 0x1f, RZ ;  /* 0x0000001f1b1e7819 */ /* 0x000fe200000006ff */
[----:B------:R-:W-:Y:S01]  /*5220*/  VIADD R26, R26, 0x1 ;  /* 0x000000011a1a7836 */ /* 0x000fe20000000000 */
[----:B------:R-:W-:Y:S04]  /*5230*/  @P4 SHF.R.U32.HI R24, RZ, 0x10, R17 ;  /* 0x00000010ff184819 */ /* 0x000fe80000011611 */
[----:B------:R-:W5:Y:S02]  /*5240*/  LDC.64 R12, c[0x0][0xb18] ;  /* 0x0002c600ff0c7b82 */ /* 0x000f640000000a00 */
[----:B------:R-:W1:Y:S01]  /*5250*/  SYNCS.PHASECHK.TRANS64.TRYWAIT P5, [UR13+0x1f0], R30 ;  /* 0x0001f01eff0075a7 */ /* 0x000e6200080a110d */
[C---:B---3--:R-:W-:Y:S05]  /*5260*/  @!P1 IMAD.HI.U32 R8, R11.reuse, R8, RZ ;  /* 0x000000080b089227 */ /* 0x048fea00078e00ff */
[----:B--2---:R-:W2:Y:S01]  /*5270*/  @!P1 LDC R0, c[0x0][0xb20] ;  /* 0x0002c800ff009b82 */ /* 0x004ea20000000800 */
[----:B------:R-:W-:Y:S01]  /*5280*/  @!P1 SHF.R.U32.HI R8, RZ, R9, R8 ;  /* 0x00000009ff089219 */ /* 0x000fe20000011608 */
[----:B-----5:R-:W-:Y:S01]  /*5290*/  @!P1 IMAD.HI.U32 R13, R10, R13, RZ ;  /* 0x0000000d0a0d9227 */ /* 0x020fe200078e00ff */
[----:B------:R-:W-:Y:S05]  /*52a0*/  @!P1 ISETP.NE.AND P0, PT, R12, 0x1, PT ;  /* 0x000000010c00980c */ /* 0x000fea0003f05270 */
[----:B------:R-:W3:Y:S01]  /*52b0*/  @!P1 LDC R2, c[0x0][0xb0c] ;  /* 0x0002c300ff029b82 */ /* 0x000ee20000000800 */
[----:B--2---:R-:W-:Y:S02]  /*52c0*/  @!P1 SHF.R.U32.HI R0, RZ, R0, R13 ;  /* 0x00000000ff009219 */ /* 0x004fe4000001160d */
[----:B---3--:R-:W-:Y:S02]  /*52d0*/  @!P1 ISETP.NE.AND P3, PT, R2, 0x1, PT ;  /* 0x000000010200980c */ /* 0x008fe40003f65270 */
[----:B------:R-:W-:Y:S02]  /*52e0*/  @!P1 SEL R9, R10, R0, !P0 ;  /* 0x000000000a099207 */ /* 0x000fe40004000000 */
[----:B------:R-:W-:Y:S02]  /*52f0*/  ELECT P0, URZ, PT ;  /* 0x0000000000ff782f */ /* 0x000fe40003800000 */
[----:B------:R-:W-:Y:S05]  /*5300*/  @!P1 SEL R8, R11, R8, !P3 ;  /* 0x000000080b089207 */ /* 0x000fea0005800000 */
[----:B------:R-:W-:Y:S02]  /*5310*/  @!P1 IMAD.IADD R0, R9, 0x1, -R8 ;  /* 0x0000000109009824 */ /* 0x000fe400078e0a08 */
[----:B------:R-:W-:Y:S02]  /*5320*/  @!P1 IMAD.IADD R8, R8, 0x1, -R9 ;  /* 0x0000000108089824 */ /* 0x000fe400078e0a09 */
[----:B------:R-:W-:Y:S02]  /*5330*/  @!P1 IMAD R11, R0, R2, R11 ;  /* 0x00000002000b9224 */ /* 0x000fe400078e020b */
[----:B------:R-:W-:Y:S01]  /*5340*/  @!P1 IMAD R10, R8, R12, R10 ;  /* 0x0000000c080a9224 */ /* 0x000fe200078e020a */
[----:B-1----:R-:W-:Y:S06]  /*5350*/  @!P5 BRA `(.L_x_101) ;  /* 0x000000340050d947 */ /* 0x002fec0003800000 */
.L_x_213:
[----:B------:R-:W-:Y:S01]  /*5360*/  UIADD3 UR25, UPT, UPT, UR13, 0x1e0, URZ ;  /* 0x000001e00d197890 */ /* 0x000fe2000fffe0ff */
[----:B------:R-:W-:Y:S01]  /*5370*/  PLOP3.LUT P0, PT, P2, P0, PT, 0xf2, 0x2f ;  /* 0x00000000002f781c */ /* 0x000fe20001701e72 */
[----:B------:R-:W-:Y:S01]  /*5380*/  UMOV UR22, 0x0 ;  /* 0x0000000000167882 */ /* 0x000fe20000000000 */
[----:B------:R-:W-:Y:S01]  /*5390*/  UMOV UR23, 0x10000000 ;  /* 0x1000000000177882 */ /* 0x000fe20000000000 */
[----:B------:R-:W-:Y:S01]  /*53a0*/  UPRMT UR21, UR37, 0x654, UR25 ;  /* 0x0000065425157896 */ /* 0x000fe20008000019 */
[----:B------:R-:W-:Y:S01]  /*53b0*/  UMOV UR28, UR36 ;  /* 0x00000024001c7c82 */ /* 0x000fe20008000000 */
[----:B------:R-:W-:Y:S01]  /*53c0*/  UMOV UR20, UR36 ;  /* 0x0000002400147c82 */ /* 0x000fe20008000000 */
[----:B------:R-:W-:Y:S01]  /*53d0*/  UMOV UR17, UR25 ;  /* 0x0000001900117c82 */ /* 0x000fe20008000000 */
[----:B------:R-:W-:Y:S01]  /*53e0*/  UMOV UR12, UR36 ;  /* 0x00000024000c7c82 */ /* 0x000fe20008000000 */
[----:B------:R-:W-:Y:S05]  /*53f0*/  @P4 R2UR UR36, R24 ;  /* 0x00000000182442ca */ /* 0x000fea00000e0000 */
[----:B------:R-:W-:Y:S01]  /*5400*/  @!P0 IADD3 R2, P2, PT, R28, 0x580, RZ ;  /* 0x000005801c028810 */ /* 0x000fe20007f5e0ff */
[----:B------:R-:W-:Y:S01]  /*5410*/  @!P0 IMAD R76, R76, 0x30, RZ ;  /* 0x000000304c4c8824 */ /* 0x000fe200078e02ff */
[----:B------:R-:W-:Y:S01]  /*5420*/  VOTEU.ALL UP3, P0 ;  /* 0x0000000000ff7886 */ /* 0x000fe20000060000 */
[----:B------:R-:W-:Y:S01]  /*5430*/  VOTEU.ALL UP2, P0 ;  /* 0x0000000000ff7886 */ /* 0x000fe20000040000 */
[----:B------:R-:W-:Y:S01]  /*5440*/  @!P0 R2UR UR9, R2 ;  /* 0x00000000020982ca */ /* 0x000fe200000e0000 */
[----:B-1----:R-:W-:Y:S01]  /*5450*/  @!P0 IMAD.X R0, RZ, RZ, R29, P2 ;  /* 0x000000ffff008224 */ /* 0x002fe200010e061d */
[----:B------:R-:W-:Y:S01]  /*5460*/  @!P0 R2UR UR26, R76 ;  /* 0x000000004c1a82ca */ /* 0x000fe200000e0000 */
[----:B------:R-:W-:Y:S01]  /*5470*/  @!P0 IMAD.SHL.U32 R77, R77, 0x40, RZ ;  /* 0x000000404d4d8824 */ /* 0x000fe200078e00ff */
[----:B------:R-:W-:Y:S01]  /*5480*/  VOTEU.ALL UP1, P0 ;  /* 0x0000000000ff7886 */ /* 0x000fe20000020000 */
[----:B------:R-:W-:Y:S01]  /*5490*/  IMAD.IADD R76, R10, 0x1, R74 ;  /* 0x000000010a4c7824 */ /* 0x000fe200078e024a */
[----:B------:R-:W-:Y:S02]  /*54a0*/  @!P0 R2UR UR8, R0 ;  /* 0x00000000000882ca */ /* 0x000fe400000e0000 */
[----:B------:R-:W-:Y:S01]  /*54b0*/  @!P0 R2UR UR27, R77 ;  /* 0x000000004d1b82ca */ /* 0x000fe200000e0000 */
[----:B------:R-:W-:Y:S01]  /*54c0*/  @!UP1 UIMAD UR5, UR6, 0x1800, UR4 ;  /* 0x00001800060598a4 */ /* 0x000fe2000f8e0204 */
[----:B------:R-:W-:Y:S03]  /*54d0*/  IMAD.IADD R77, R11, 0x1, R75 ;  /* 0x000000010b4d7824 */ /* 0x000fe600078e024b */
[----:B------:R-:W-:Y:S01]  /*54e0*/  @!UP1 UIADD3 UR24, UPT, UPT, UR5, 0x300, URZ ;  /* 0x0000030005189890 */ /* 0x000fe2000fffe0ff */
[----:B------:R-:W-:Y:S01]  /*54f0*/  IMAD.U32 R8, RZ, RZ, UR9 ;  /* 0x00000009ff087e24 */ /* 0x000fe2000f8e00ff */
[----:B------:R-:W-:Y:S02]  /*5500*/  @!UP1 UIADD3 UR18, UPT, UPT, UR26, 0x10, URZ ;  /* 0x000000101a129890 */ /* 0x000fe4000fffe0ff */
[----:B------:R-:W-:Y:S02]  /*5510*/  @!UP1 UIADD3 UR16, UPT, UPT, UR5, 0xb00, URZ ;  /* 0x00000b0005109890 */ /* 0x000fe4000fffe0ff */
[----:B------:R-:W-:Y:S01]  /*5520*/  IMAD.U32 R9, RZ, RZ, UR8 ;  /* 0x00000008ff097e24 */ /* 0x000fe2000f8e00ff */
[----:B------:R-:W-:Y:S01]  /*5530*/  @!P0 R2UR UR30, R8 ;  /* 0x00000000081e82ca */ /* 0x000fe200000e0000 */
[----:B------:R-:W-:Y:S01]  /*5540*/  UMOV UR19, UR27 ;  /* 0x0000001b00137c82 */ /* 0x000fe20008000000 */
[----:B------:R-:W-:Y:S02]  /*5550*/  @!UP1 UIADD3 UR10, UPT, UPT, UR26, 0x20, URZ ;  /* 0x000000201a0a9890 */ /* 0x000fe4000fffe0ff */
[----:B------:R-:W-:Y:S01]  /*5560*/  @!P0 R2UR UR31, R9 ;  /* 0x00000000091f82ca */ /* 0x000fe200000e0000 */
[----:B------:R-:W-:Y:S01]  /*5570*/  @!UP1 UIADD3 UR8, UPT, UPT, UR5, 0x1300, URZ ;  /* 0x0000130005089890 */ /* 0x000fe2000fffe0ff */
[----:B------:R-:W-:Y:S01]  /*5580*/  VOTEU.ALL UP1, P0 ;  /* 0x0000000000ff7886 */ /* 0x000fe20000020000 */
[----:B------:R-:W-:Y:S01]  /*5590*/  UMOV UR9, UR25 ;  /* 0x0000001900097c82 */ /* 0x000fe20008000000 */
[----:B------:R-:W-:Y:S09]  /*55a0*/  UMOV UR11, UR27 ;  /* 0x0000001b000b7c82 */ /* 0x000ff20008000000 */
[----:B------:R2:W-:Y:S01]  /*55b0*/  @!UP3 UTMALDG.3D [UR24], [UR30], desc[UR22] ;  /* 0x000016181e00b5b4 */ /* 0x0005e20008011000 */
[----:B------:R2:W-:Y:S01]  /*55c0*/  @!UP2 UTMALDG.3D [UR16], [UR30], desc[UR22] ;  /* 0x000016101e00a5b4 */ /* 0x0005e20008011000 */
[----:B------:R2:W-:Y:S01]  /*55d0*/  @!UP1 UTMALDG.3D [UR8], [UR30], desc[UR22] ;  /* 0x000016081e0095b4 */ /* 0x0005e20008011000 */
[----:B------:R2:W-:Y:S01]  /*55e0*/  @!P0 SYNCS.ARRIVE.TRANS64.RED.A0TR RZ, [UR13+0x1e0], R23 ;  /* 0x0001e017ffff89a7 */ /* 0x0005e2000830040d */
[C---:B------:R-:W-:Y:S04]  /*55f0*/  ISETP.NE.AND P0, PT, R26.reuse, 0x2, PT ;  /* 0x000000021a00780c */ /* 0x040fe80003f05270 */
[----:B------:R-:W-:Y:S02]  /*5600*/  SEL R0, RZ, 0x1, P0 ;  /* 0x00000001ff007807 */ /* 0x000fe40000000000 */
[----:B------:R-:W-:Y:S02]  /*5610*/  SEL R26, R26, RZ, P0 ;  /* 0x000000ff1a1a7207 */ /* 0x000fe40000000000 */
[----:B------:R-:W-:Y:S01]  /*5620*/  LOP3.LUT R25, R25, R0, RZ, 0x3c, !PT ;  /* 0x0000000019197212 */ /* 0x000fe200078e3cff */
[----:B------:R-:W-:Y:S01]  /*5630*/  SYNCS.ARRIVE.TRANS64.RED.A1T0 RZ, [UR21], RZ ;  /* 0x000000ffffff79a7 */ /* 0x000fe20008100415 */
[----:B------:R-:W-:Y:S04]  /*5640*/  UIADD3 UR21, UPT, UPT, UR6, 0x1, URZ ;  /* 0x0000000106157890 */ /* 0x000fe8000fffe0ff */
[----:B------:R-:W-:Y:S04]  /*5650*/  UISETP.NE.AND UP1, UPT, UR21, 0x2, UPT ;  /* 0x000000021500788c */ /* 0x000fe8000bf25270 */
[----:B------:R-:W-:Y:S02]  /*5660*/  USEL UR13, URZ, 0x1, UP1 ;  /* 0x00000001ff0d7887 */ /* 0x000fe40008800000 */
[----:B------:R-:W-:Y:S02]  /*5670*/  USEL UR6, UR21, URZ, UP1 ;  /* 0x000000ff15067287 */ /* 0x000fe40008800000 */
[----:B------:R-:W-:Y:S02]  /*5680*/  UPLOP3.LUT UP1, UPT, UPT, UPT, UPT, 0x80, 0x8 ;  /* 0x000000000008789c */ /* 0x000fe40003f2f070 */
[----:B------:R-:W-:Y:S01]  /*5690*/  LOP3.LUT R27, R27, UR13, RZ, 0x3c, !PT ;  /* 0x0000000d1b1b7c12 */ /* 0x000fe2000f8e3cff */
[----:B--2---:R-:W-:Y:S08]  /*56a0*/  @P4 BRA `(.L_x_102) ;  /* 0xfffffff400644947 */ /* 0x004ff0000383ffff */
[----:B------:R-:W-:Y:S01]  /*56b0*/  UIADD3 UR5, UPT, UPT, UR4, 0x1f0, URZ ;  /* 0x000001f004057890 */ /* 0x000fe2000fffe0ff */
[----:B------:R-:W-:-:S03]  /*56c0*/  SHF.L.U32 R2, R27, 0x1f, RZ ;  /* 0x0000001f1b027819 */ /* 0x000fc600000006ff */
[----:B------:R-:W-:-:S09]  /*56d0*/  ULEA UR4, UR6, UR5, 0x3 ;  /* 0x0000000506047291 */ /* 0x000fd2000f8e18ff */
[----:B------:R-:W1:Y:S02]  /*56e0*/  SYNCS.PHASECHK.TRANS64.TRYWAIT P0, [UR4], R2 ;  /* 0x00000002ff0075a7 */ /* 0x000e640008001104 */
[----:B-1----:R-:W-:Y:S05]  /*56f0*/  @!P0 BRA `(.L_x_103) ;  /* 0x0000003000808947 */ /* 0x002fea0003800000 */
.L_x_215:
[----:B------:R-:W-:-:S04]  /*5700*/  UIADD3 UR6, UPT, UPT, UR6, 0x1, URZ ;  /* 0x0000000106067890 */ /* 0x000fc8000fffe0ff */
[----:B------:R-:W-:-:S04]  /*5710*/  UISETP.NE.AND UP0, UPT, UR6, 0x2, UPT ;  /* 0x000000020600788c */ /* 0x000fc8000bf05270 */
[----:B------:R-:W-:Y:S02]  /*5720*/  USEL UR4, URZ, 0x1, UP0 ;  /* 0x00000001ff047887 */ /* 0x000fe40008000000 */
[----:B------:R-:W-:-:S04]  /*5730*/  USEL UR6, UR6, URZ, UP0 ;  /* 0x000000ff06067287 */ /* 0x000fc80008000000 */
[----:B------:R-:W-:Y:S01]  /*5740*/  ULEA UR6, UR6, UR5, 0x3 ;  /* 0x0000000506067291 */ /* 0x000fe2000f8e18ff */
[----:B-1----:R-:W-:-:S04]  /*5750*/  LOP3.LUT R2, R27, UR4, RZ, 0x3c, !PT ;  /* 0x000000041b027c12 */ /* 0x002fc8000f8e3cff */
[----:B------:R-:W-:Y:S01]  /*5760*/  SHF.L.U32 R2, R2, 0x1f, RZ ;  /* 0x0000001f02027819 */ /* 0x000fe200000006ff */
[----:B------:R-:W-:-:S07]  /*5770*/  IMAD.U32 R0, RZ, RZ, UR6 ;  /* 0x00000006ff007e24 */ /* 0x000fce000f8e00ff */
.L_x_104:
[----:B-1----:R1:W2:Y:S02]  /*5780*/  SYNCS.PHASECHK.TRANS64.TRYWAIT P0, [R0+URZ], R2 ;  /* 0x00000002000075a7 */ /* 0x0022a400080011ff */
[----:B--2---:R-:W-:Y:S05]  /*5790*/  @!P0 NANOSLEEP.SYNCS 0x989680 ;  /* 0x009896800000895d */ /* 0x004fea0003900000 */
[----:B------:R-:W2:Y:S02]  /*57a0*/  @!P0 SYNCS.PHASECHK.TRANS64 P0, [R0+URZ], R2 ;  /* 0x00000002000085a7 */ /* 0x000ea400080010ff */
[----:B--2---:R-:W-:Y:S05]  /*57b0*/  @P0 EXIT ;  /* 0x000000000000094d */ /* 0x004fea0003800000 */
[----:B------:R-:W-:Y:S05]  /*57c0*/  BRA `(.L_x_104) ;  /* 0xfffffffc00ec7947 */ /* 0x000fea000383ffff */
.L_x_94:
[----:B------:R-:W-:-:S06]  /*57d0*/  UISETP.GE.AND UP1, UPT, UR8, 0x4, UPT ;  /* 0x000000040800788c */ /* 0x000fcc000bf26270 */
[----:B------:R-:W-:-:S13]  /*57e0*/  PLOP3.LUT P0, PT, PT, PT, UP1, 0x80, 0x8 ;  /* 0x000000000008781c */ /* 0x000fda0003f0f018 */
[----:B------:R-:W-:Y:S05]  /*57f0*/  @!P0 EXIT ;  /* 0x000000000000894d */ /* 0x000fea0003800000 */
[----:B------:R-:W-:Y:S01]  /*5800*/  BAR.SYNC.DEFER_BLOCKING 0x6, 0xa0 ;  /* 0x0182800000007b1d */ /* 0x000fe20000010000 */
[C---:B------:R-:W-:Y:S01]  /*5810*/  IMAD.SHL.U32 R3, R89.reuse, 0x10, RZ ;  /* 0x0000001059037824 */ /* 0x040fe200078e00ff */
[----:B------:R-:W-:Y:S01]  /*5820*/  SHF.R.U32.HI R4, RZ, 0x1, R89 ;  /* 0x00000001ff047819 */ /* 0x000fe20000011659 */
[C---:B------:R-:W-:Y:S01]  /*5830*/  IMAD.SHL.U32 R2, R89.reuse, 0x8, RZ ;  /* 0x0000000859027824 */ /* 0x040fe200078e00ff */
[----:B------:R-:W-:Y:S01]  /*5840*/  CS2R R86, SRZ ;  /* 0x0000000000567805 */ /* 0x000fe2000001ff00 */
[----:B------:R-:W-:Y:S01]  /*5850*/  IMAD.U32 R16, R89, 0x10000, RZ ;  /* 0x0001000059107824 */ /* 0x000fe200078e00ff */
[----:B------:R-:W-:Y:S02]  /*5860*/  UMOV UR42, 0x400 ;  /* 0x00000400002a7882 */ /* 0x000fe40000000000 */
[----:B------:R-:W1:Y:S01]  /*5870*/  LDC R81, c[0x0][0x370] ;  /* 0x0000dc00ff517b82 */ /* 0x000e620000000800 */
[----:B------:R-:W-:Y:S01]  /*5880*/  ULEA UR42, UR37, UR42, 0x18 ;  /* 0x0000002a252a7291 */ /* 0x000fe2000f8ec0ff */
[----:B------:R-:W-:Y:S01]  /*5890*/  LOP3.LUT R5, R3, 0x40, RZ, 0xc0, !PT ;  /* 0x0000004003057812 */ /* 0x000fe200078ec0ff */
[----:B------:R-:W-:Y:S01]  /*58a0*/  IMAD.SHL.U32 R82, R89, 0x2, RZ ;  /* 0x0000000259527824 */ /* 0x000fe200078e00ff */
[----:B------:R-:W-:Y:S01]  /*58b0*/  LOP3.LUT R2, R2, 0x300, RZ, 0xc0, !PT ;  /* 0x0000030002027812 */ /* 0x000fe200078ec0ff */
[----:B------:R-:W-:Y:S01]  /*58c0*/  IMAD.MOV.U32 R88, RZ, RZ, 0x1 ;  /* 0x00000001ff587424 */ /* 0x000fe200078e00ff */
[----:B------:R-:W-:Y:S01]  /*58d0*/  LOP3.LUT R4, R5, 0x8, R4, 0xf8, !PT ;  /* 0x0000000805047812 */ /* 0x000fe200078ef804 */
[----:B------:R-:W-:Y:S01]  /*58e0*/  IMAD.MOV.U32 R49, RZ, RZ, RZ ;  /* 0x000000ffff317224 */ /* 0x000fe200078e00ff */
[----:B------:R-:W2:Y:S01]  /*58f0*/  LDC R46, c[0x0][0xb0c] ;  /* 0x0002c300ff2e7b82 */ /* 0x000ea20000000800 */
[--C-:B------:R-:W-:Y:S01]  /*5900*/  LOP3.LUT R2, R2, 0x30, R3.reuse, 0xf8, !PT ;  /* 0x0000003002027812 */ /* 0x100fe200078ef803 */
[----:B------:R-:W-:Y:S01]  /*5910*/  IMAD.MOV.U32 R91, RZ, RZ, RZ ;  /* 0x000000ffff5b7224 */ /* 0x000fe200078e00ff */
[----:B------:R-:W-:Y:S01]  /*5920*/  LOP3.LUT R16, R16, 0x600000, RZ, 0xc0, !PT ;  /* 0x0060000010107812 */ /* 0x000fe200078ec0ff */
[----:B------:R-:W-:Y:S01]  /*5930*/  IMAD.MOV.U32 R85, RZ, RZ, RZ ;  /* 0x000000ffff557224 */ /* 0x000fe200078e00ff */
[----:B------:R-:W-:Y:S01]  /*5940*/  LOP3.LUT R82, R4, 0x8, R82, 0x78, !PT ;  /* 0x0000000804527812 */ /* 0x000fe200078e7852 */
[----:B------:R-:W4:Y:S01]  /*5950*/  LDCU.64 UR48, c[0x0][0x348] ;  /* 0x00006900ff3077ac */ /* 0x000f220008000a00 */
[----:B------:R-:W-:Y:S01]  /*5960*/  LOP3.LUT R2, R2, 0x80, R3, 0xf8, !PT ;  /* 0x0000008002027812 */ /* 0x000fe200078ef803 */
[----:B------:R-:W1:Y:S01]  /*5970*/  LDC R79, c[0x0][0xb20] ;  /* 0x0002c800ff4f7b82 */ /* 0x000e620000000800 */
[----:B------:R-:W3:Y:S01]  /*5980*/  LDS R0, [UR42+0x2c0] ;  /* 0x0002c02aff007984 */ /* 0x000ee20008000800 */
[----:B------:R-:W-:Y:S01]  /*5990*/  LOP3.LUT R89, R89, 0x60, RZ, 0xc0, !PT ;  /* 0x0000006059597812 */ /* 0x000fe200078ec0ff */
[----:B------:R-:W1:Y:S01]  /*59a0*/  LDCU.64 UR38, c[0x0][0x888] ;  /* 0x00011100ff2677ac */ /* 0x000e620008000a00 */
[----:B------:R-:W-:Y:S01]  /*59b0*/  LOP3.LUT R82, R2, R82, RZ, 0xfc, !PT ;  /* 0x0000005202527212 */ /* 0x000fe200078efcff */
[----:B------:R-:W-:-:S03]  /*59c0*/  UIADD3 UR45, UPT, UPT, UR42, 0x300, URZ ;  /* 0x000003002a2d7890 */ /* 0x000fc6000fffe0ff */
[----:B------:R-:W1:Y:S01]  /*59d0*/  LDC R45, c[0x0][0xb30] ;  /* 0x0002cc00ff2d7b82 */ /* 0x000e620000000800 */
[----:B------:R-:W-:Y:S01]  /*59e0*/  UMOV UR44, URZ ;  /* 0x000000ff002c7c82 */ /* 0x000fe20008000000 */
[----:B------:R-:W-:-:S06]  /*59f0*/  UMOV UR43, URZ ;  /* 0x000000ff002b7c82 */ /* 0x000fcc0008000000 */
[----:B------:R-:W1:Y:S08]  /*5a00*/  LDC.64 R72, c[0x0][0xb10] ;  /* 0x0002c400ff487b82 */ /* 0x000e700000000a00 */
[----:B------:R-:W1:Y:S08]  /*5a10*/  LDC.64 R42, c[0x0][0xb18] ;  /* 0x0002c600ff2a7b82 */ /* 0x000e700000000a00 */
[----:B------:R-:W1:Y:S08]  /*5a20*/  LDC.64 R68, c[0x0][0x888] ;  /* 0x00022200ff447b82 */ /* 0x000e700000000a00 */
[----:B------:R-:W1:Y:S01]  /*5a30*/  LDC.64 R40, c[0x0][0xb28] ;  /* 0x0002ca00ff287b82 */ /* 0x000e620000000a00 */
[----:B---3--:R-:W-:-:S07]  /*5a40*/  IMAD.IADD R16, R0, 0x1, R16 ;  /* 0x0000000100107824 */ /* 0x008fce00078e0210 */
[----:B------:R-:W3:Y:S08]  /*5a50*/  LDC.64 R70, c[0x0][0x890] ;  /* 0x00022400ff467b82 */ /* 0x000ef00000000a00 */
[----:B------:R-:W1:Y:S08]  /*5a60*/  LDC.64 R66, c[0x0][0x8b0] ;  /* 0x00022c00ff427b82 */ /* 0x000e700000000a00 */
[----:B------:R-:W1:Y:S08]  /*5a70*/  LDC.64 R64, c[0x0][0x8a8] ;  /* 0x00022a00ff407b82 */ /* 0x000e700000000a00 */
[----:B--2-4-:R-:W1:Y:S02]  /*5a80*/  LDC R80, c[0x0][0x374] ;  /* 0x0000dd00ff507b82 */ /* 0x014e640000000800 */
.L_x_126:
[C---:B------:R-:W-:Y:S02]  /*5a90*/  LEA R0, R91.reuse, UR42, 0x3 ;  /* 0x0000002a5b007c11 */ /* 0x040fe4000f8e18ff */
[----:B------:R-:W-:Y:S02]  /*5aa0*/  SHF.L.U32 R2, R86, 0x1f, RZ ;  /* 0x0000001f56027819 */ /* 0x000fe400000006ff */
[----:B------:R-:W-:Y:S02]  /*5ab0*/  LEA R20, R91, UR42, 0x4 ;  /* 0x0000002a5b147c11 */ /* 0x000fe4000f8e20ff */
[----:B------:R-:W2:Y:S02]  /*5ac0*/  SYNCS.PHASECHK.TRANS64.TRYWAIT P0, [R0+URZ+0x210], R2 ;  /* 0x00021002000075a7 */ /* 0x000ea400080011ff */
[----:B--2---:R-:W-:Y:S05]  /*5ad0*/  @!P0 BRA `(.L_x_105) ;  /* 0x0000002c00a08947 */ /* 0x004fea0003800000 */
.L_x_216:
[----:B------:R-:W4:Y:S01]  /*5ae0*/  LDC.64 R10, c[0x0][0xb10] ;  /* 0x0002c400ff0a7b82 */ /* 0x000f220000000a00 */
[----:B------:R-:W3:Y:S01]  /*5af0*/  LDS.128 R20, [R20+0x2a0] ;  /* 0x0002a00014147984 */ /* 0x000ee20000000c00 */
[----:B-1----:R-:W-:Y:S01]  /*5b00*/  ISETP.NE.AND P1, PT, R45, 0x1, PT ;  /* 0x000000012d00780c */ /* 0x002fe20003f25270 */
[----:B--2---:R-:W-:Y:S01]  /*5b10*/  VIADD R0, R0, 0x220 ;  /* 0x0000022000007836 */ /* 0x004fe20000000000 */
[----:B------:R-:W-:Y:S04]  /*5b20*/  ISETP.GE.AND P0, PT, R44, 0x1, PT ;  /* 0x000000012c00780c */ /* 0x000fe80003f06270 */
[----:B------:R-:W1:Y:S01]  /*5b30*/  LDC.64 R8, c[0x0][0xb18] ;  /* 0x0002c600ff087b82 */ /* 0x000e620000000a00 */
[----:B------:R-:W-:Y:S01]  /*5b40*/  PRMT R0, RZ, 0x654, R0 ;  /* 0x00000654ff007816 */ /* 0x000fe20000000000 */
[----:B------:R-:W-:Y:S01]  /*5b50*/  @!PT LDS RZ, [RZ] ;  /* 0x00000000fffff984 */ /* 0x000fe20000000800 */
[----:B------:R-:W-:Y:S01]  /*5b60*/  @!PT LDS RZ, [RZ] ;  /* 0x00000000fffff984 */ /* 0x000fe20000000800 */
[----:B------:R-:W-:Y:S01]  /*5b70*/  @!PT LDS RZ, [RZ] ;  /* 0x00000000fffff984 */ /* 0x000fe20000000800 */
[----:B------:R-:W-:Y:S01]  /*5b80*/  @!PT LDS RZ, [RZ] ;  /* 0x00000000fffff984 */ /* 0x000fe20000000800 */
[----:B------:R2:W-:Y:S06]  /*5b90*/  MEMBAR.ALL.CTA ;  /* 0x0000000000007992 */ /* 0x0005ec0000008000 */
[----:B--2---:R-:W2:Y:S01]  /*5ba0*/  FENCE.VIEW.ASYNC.S ;  /* 0x00000000000073c6 */ /* 0x004ea20000000000 */
[----:B------:R-:W1:Y:S08]  /*5bb0*/  @!P1 LDC R12, c[0x0][0xb20] ;  /* 0x0002c800ff0c9b82 */ /* 0x000e700000000800 */
[----:B------:R-:W1:Y:S01]  /*5bc0*/  @!P1 LDC R7, c[0x0][0xb0c] ;  /* 0x0002c300ff079b82 */ /* 0x000e620000000800 */
[----:B--2---:R2:W-:Y:S01]  /*5bd0*/  SYNCS.ARRIVE.TRANS64.RED.A1T0 RZ, [R0+URZ], RZ ;  /* 0x000000ff00ff79a7 */ /* 0x0045e200081004ff */
[----:B---3--:R-:W-:Y:S04]  /*5be0*/  LOP3.LUT P4, RZ, R22, 0x1, RZ, 0xc0, !PT ;  /* 0x0000000116ff7812 */ /* 0x008fe8000788c0ff */
[----:B------:R-:W-:Y:S09]  /*5bf0*/  P2R R90, PR, RZ, 0x10 ;  /* 0x00000010ff5a7803 */ /* 0x000ff20000000000 */
[----:B------:R-:W-:Y:S02]  /*5c00*/  @P4 MOV R48, R20 ;  /* 0x0000001400304202 */ /* 0x000fe40000000f00 */
[----:B------:R-:W-:Y:S01]  /*5c10*/  @P4 LOP3.LUT R47, R21, 0xffff, RZ, 0xc0, !PT ;  /* 0x0000ffff152f4812 */ /* 0x000fe200078ec0ff */
[----:B--2-4-:R-:W-:Y:S06]  /*5c20*/  @!P0 BRA `(.L_x_106) ;  /* 0x0000000000a48947 */ /* 0x014fec0003800000 */
[----:B------:R-:W-:Y:S01]  /*5c30*/  IMAD.HI.U32 R0, R80, R43, RZ ;  /* 0x0000002b50007227 */ /* 0x000fe200078e00ff */
[----:B------:R-:W-:Y:S02]  /*5c40*/  ISETP.NE.AND P0, PT, R42, 0x1, PT ;  /* 0x000000012a00780c */ /* 0x000fe40003f05270 */
[----:B------:R-:W-:Y:S01]  /*5c50*/  ISETP.NE.AND P2, PT, R44, 0x1, PT ;  /* 0x000000012c00780c */ /* 0x000fe20003f45270 */
[----:B------:R-:W-:Y:S01]  /*5c60*/  IMAD.HI.U32 R4, R81, R72, RZ ;  /* 0x0000004851047227 */ /* 0x000fe200078e00ff */
[----:B------:R-:W-:Y:S02]  /*5c70*/  SHF.R.U32.HI R0, RZ, R79, R0 ;  /* 0x0000004fff007219 */ /* 0x000fe40000011600 */
[----:B------:R-:W-:Y:S01]  /*5c80*/  ISETP.NE.AND P3, PT, R46, 0x1, PT ;  /* 0x000000012e00780c */ /* 0x000fe20003f65270 */
[----:B------:R-:W-:Y:S01]  /*5c90*/  IMAD.HI.U32 R6, R47, R43, RZ ;  /* 0x0000002b2f067227 */ /* 0x000fe200078e00ff */
[-C--:B------:R-:W-:Y:S02]  /*5ca0*/  SHF.R.U32.HI R4, RZ, R73.reuse, R4 ;  /* 0x00000049ff047219 */ /* 0x080fe40000011604 */
[----:B------:R-:W-:Y:S01]  /*5cb0*/  SEL R0, R80, R0, !P0 ;  /* 0x0000000050007207 */ /* 0x000fe20004000000 */
[----:B------:R-:W-:Y:S01]  /*5cc0*/  IMAD.HI.U32 R5, R48, R72, RZ ;  /* 0x0000004830057227 */ /* 0x000fe200078e00ff */
[----:B------:R-:W-:Y:S03]  /*5cd0*/  SEL R4, R81, R4, !P3 ;  /* 0x0000000451047207 */ /* 0x000fe60005800000 */
[-C--:B------:R-:W-:Y:S01]  /*5ce0*/  IMAD.HI.U32 R3, R0, R40.reuse, RZ ;  /* 0x0000002800037227 */ /* 0x080fe200078e00ff */
[----:B------:R-:W-:Y:S03]  /*5cf0*/  SHF.R.U32.HI R5, RZ, R73, R5 ;  /* 0x00000049ff057219 */ /* 0x000fe60000011605 */
[----:B------:R-:W-:Y:S01]  /*5d00*/  IMAD.HI.U32 R2, R4, R40, RZ ;  /* 0x0000002804027227 */ /* 0x000fe200078e00ff */
[----:B------:R-:W-:Y:S02]  /*5d10*/  @P2 SHF.R.U32.HI R0, RZ, R41, R3 ;  /* 0x00000029ff002219 */ /* 0x000fe40000011603 */
[----:B------:R-:W-:Y:S02]  /*5d20*/  SHF.R.U32.HI R3, RZ, R79, R6 ;  /* 0x0000004fff037219 */ /* 0x000fe40000011606 */
[----:B------:R-:W-:Y:S01]  /*5d30*/  @P2 SHF.R.U32.HI R4, RZ, R41, R2 ;  /* 0x00000029ff042219 */ /* 0x000fe20000011602 */
[----:B------:R-:W-:Y:S01]  /*5d40*/  IMAD R0, R44, R0, RZ ;  /* 0x000000002c007224 */ /* 0x000fe200078e02ff */
[----:B------:R-:W-:Y:S02]  /*5d50*/  SEL R3, R47, R3, !P0 ;  /* 0x000000032f037207 */ /* 0x000fe40004000000 */
[----:B------:R-:W-:Y:S01]  /*5d60*/  SEL R2, R48, R5, !P3 ;  /* 0x0000000530027207 */ /* 0x000fe20005800000 */
[----:B------:R-:W-:Y:S01]  /*5d70*/  IMAD R5, R44, R4, RZ ;  /* 0x000000042c057224 */ /* 0x000fe200078e02ff */
[C---:B------:R-:W-:Y:S01]  /*5d80*/  ISETP.GE.AND P0, PT, R3.reuse, R0, PT ;  /* 0x000000000300720c */ /* 0x040fe20003f06270 */
[C---:B------:R-:W-:Y:S03]  /*5d90*/  IMAD.HI.U32 R0, R3.reuse, R40, RZ ;  /* 0x0000002803007227 */ /* 0x040fe600078e00ff */
[C---:B------:R-:W-:Y:S02]  /*5da0*/  ISETP.GE.OR P0, PT, R2.reuse, R5, P0 ;  /* 0x000000050200720c */ /* 0x040fe40000706670 */
[----:B------:R-:W-:Y:S04]  /*5db0*/  SHF.R.U32.HI R0, RZ, R41, R0 ;  /* 0x00000029ff007219 */ /* 0x000fe80000011600 */
[C---:B------:R-:W-:Y:S05]  /*5dc0*/  SEL R6, R3.reuse, R0, !P2 ;  /* 0x0000000003067207 */ /* 0x040fea0005000000 */
        /* <DEDUP_REMOVED lines=14> */
[----:B------:R-:W-:Y:S07]  /*5eb0*/  IMAD R47, R3, R42, R47 ;  /* 0x0000002a032f7224 */ /* 0x000fee00078e022f */
.L_x_106:
[----:B------:R-:W-:Y:S01]  /*5ec0*/  @!P1 IMAD.HI.U32 R0, R48, R10, RZ ;  /* 0x0000000a30009227 */ /* 0x000fe200078e00ff */
[----:B-1----:R-:W-:Y:S01]  /*5ed0*/  @!P1 ISETP.NE.AND P0, PT, R8, 0x1, PT ;  /* 0x000000010800980c */ /* 0x002fe20003f05270 */
[----:B------:R-:W-:Y:S01]  /*5ee0*/  ULOP3.LUT UP0, URZ, UR45, 0x90, URZ, 0xc0, !UPT ;  /* 0x000000902dff7892 */ /* 0x000fe2000f80c0ff */
[----:B------:R-:W-:Y:S01]  /*5ef0*/  @!P1 ISETP.NE.AND P2, PT, R7, 0x1, PT ;  /* 0x000000010700980c */ /* 0x000fe20003f45270 */
[----:B------:R-:W-:Y:S01]  /*5f00*/  @!P1 IMAD.HI.U32 R2, R47, R9, RZ ;  /* 0x000000092f029227 */ /* 0x000fe200078e00ff */
[----:B------:R-:W-:Y:S02]  /*5f10*/  @!P1 SHF.R.U32.HI R0, RZ, R11, R0 ;  /* 0x0000000bff009219 */ /* 0x000fe40000011600 */
[----:B------:R-:W-:Y:S01]  /*5f20*/  @P4 SHF.R.U32.HI R84, RZ, 0x10, R21 ;  /* 0x00000010ff544819 */ /* 0x000fe20000011615 */
[----:B------:R-:W-:Y:S01]  /*5f30*/  VIADD R91, R91, 0x1 ;  /* 0x000000015b5b7836 */ /* 0x000fe20000000000 */
[----:B------:R-:W-:Y:S02]  /*5f40*/  @!P1 SHF.R.U32.HI R2, RZ, R12, R2 ;  /* 0x0000000cff029219 */ /* 0x000fe40000011602 */
[----:B------:R-:W-:Y:S02]  /*5f50*/  @!P1 SEL R3, R48, R0, !P2 ;  /* 0x0000000030039207 */ /* 0x000fe40005000000 */
[----:B------:R-:W-:Y:S05]  /*5f60*/  @!P1 SEL R2, R47, R2, !P0 ;  /* 0x000000022f029207 */ /* 0x000fea0004000000 */
[----:B------:R-:W-:Y:S02]  /*5f70*/  @!P1 IMAD.IADD R0, R2, 0x1, -R3 ;  /* 0x0000000102009824 */ /* 0x000fe400078e0a03 */
[----:B------:R-:W-:Y:S02]  /*5f80*/  @!P1 IMAD.IADD R2, R3, 0x1, -R2 ;  /* 0x0000000103029824 */ /* 0x000fe400078e0a02 */
[----:B------:R-:W-:Y:S02]  /*5f90*/  @!P1 IMAD R48, R0, R7, R48 ;  /* 0x0000000700309224 */ /* 0x000fe400078e0230 */
[----:B------:R-:W-:Y:S01]  /*5fa0*/  @!P1 IMAD R47, R2, R8, R47 ;  /* 0x00000008022f9224 */ /* 0x000fe200078e022f */
[----:B------:R-:W-:Y:S06]  /*5fb0*/  BRA.U !UP0, `(.L_x_107) ;  /* 0x00000001087c7547 */ /* 0x000fec000b800000 */
[----:B------:R-:W1:Y:S01]  /*5fc0*/  LDCU.64 UR8, c[0x4][0x80] ;  /* 0x01001000ff0877ac */ /* 0x000e620008000a00 */
[----:B------:R-:W-:Y:S01]  /*5fd0*/  MOV R2, 0x0 ;  /* 0x0000000000027802 */ /* 0x000fe20000000f00 */
[----:B------:R-:W-:Y:S02]  /*5fe0*/  HFMA2 R12, -RZ, RZ, 0, 5.9604644775390625e-08 ;  /* 0x00000001ff0c7431 */ /* 0x000fe400000001ff */
[----:B------:R-:W-:Y:S01]  /*5ff0*/  IMAD.MOV.U32 R8, RZ, RZ, 0x70 ;  /* 0x00000070ff087424 */ /* 0x000fe200078e00ff */
[----:B------:R2:W3:Y:S01]  /*6000*/  LDC.64 R14, c[0x4][R2] ;  /* 0x01000000020e7b82 */ /* 0x0004e20000000a00 */
[----:B------:R-:W4:Y:S01]  /*6010*/  LDCU.64 UR6, c[0x4][0x88] ;  /* 0x01001100ff0677ac */ /* 0x000f220008000a00 */
[----:B------:R-:W-:Y:S01]  /*6020*/  IMAD.MOV.U32 R13, RZ, RZ, RZ ;  /* 0x000000ffff0d7224 */ /* 0x000fe200078e00ff */
[----:B------:R-:W2:Y:S01]  /*6030*/  LDCU.64 UR4, c[0x4][0x8] ;  /* 0x01000100ff0477ac */ /* 0x000ea20008000a00 */
[----:B-1----:R-:W-:Y:S01]  /*6040*/  MOV R5, UR9 ;  /* 0x0000000900057c02 */ /* 0x002fe20008000f00 */
[----:B------:R-:W-:Y:S01]  /*6050*/  IMAD.U32 R4, RZ, RZ, UR8 ;  /* 0x00000008ff047e24 */ /* 0x000fe2000f8e00ff */
[----:B----4-:R-:W-:Y:S01]  /*6060*/  MOV R7, UR7 ;  /* 0x0000000700077c02 */ /* 0x010fe20008000f00 */
[----:B------:R-:W-:Y:S01]  /*6070*/  IMAD.U32 R6, RZ, RZ, UR6 ;  /* 0x00000006ff067e24 */ /* 0x000fe2000f8e00ff */
[----:B--2---:R-:W-:Y:S01]  /*6080*/  MOV R11, UR5 ;  /* 0x00000005000b7c02 */ /* 0x004fe20008000f00 */
[----:B------:R-:W-:Y:S02]  /*6090*/  IMAD.U32 R10, RZ, RZ, UR4 ;  /* 0x00000004ff0a7e24 */ /* 0x000fe4000f8e00ff */
[----:B------:R-:W-:Y:S07]  /*60a0*/  LEPC R20, `(.L_x_108) ;  /* 0x000000001014794e */ /* 0x000fee0000000000 */
[----:B---3-5:R-:W-:Y:S05]  /*60b0*/  CALL.ABS.NOINC R14 ;  /* 0x000000000e007343 */ /* 0x028fea0003c00000 */
.L_x_108:
[----:B------:R-:W1:Y:S01]  /*60c0*/  LDCU.64 UR8, c[0x4][0x80] ;  /* 0x01001000ff0877ac */ /* 0x000e620008000a00 */
[----:B------:R-:W2:Y:S01]  /*60d0*/  LDC.64 R2, c[0x4][R2] ;  /* 0x0100000002027b82 */ /* 0x000ea20000000a00 */
[----:B------:R-:W-:Y:S02]  /*60e0*/  HFMA2 R12, -RZ, RZ, 0, 5.9604644775390625e-08 ;  /* 0x00000001ff0c7431 */ /* 0x000fe400000001ff */
[----:B------:R-:W-:Y:S02]  /*60f0*/  IMAD.MOV.U32 R8, RZ, RZ, 0x70 ;  /* 0x00000070ff087424 */ /* 0x000fe400078e00ff */
[----:B------:R-:W-:Y:S01]  /*6100*/  IMAD.MOV.U32 R13, RZ, RZ, RZ ;  /* 0x000000ffff0d7224 */ /* 0x000fe200078e00ff */
[----:B------:R-:W3:Y:S01]  /*6110*/  LDCU.64 UR6, c[0x4][0x88] ;  /* 0x01001100ff0677ac */ /* 0x000ee20008000a00 */
[----:B------:R-:W4:Y:S01]  /*6120*/  LDCU.64 UR4, c[0x4][0x8] ;  /* 0x01000100ff0477ac */ /* 0x000f220008000a00 */
[----:B-1----:R-:W-:Y:S02]  /*6130*/  MOV R4, UR8 ;  /* 0x0000000800047c02 */ /* 0x002fe40008000f00 */
[----:B------:R-:W-:Y:S02]  /*6140*/  MOV R5, UR9 ;  /* 0x0000000900057c02 */ /* 0x000fe40008000f00 */
[----:B---3--:R-:W-:Y:S01]  /*6150*/  MOV R7, UR7 ;  /* 0x0000000700077c02 */ /* 0x008fe20008000f00 */
[----:B------:R-:W-:Y:S01]  /*6160*/  IMAD.U32 R6, RZ, RZ, UR6 ;  /* 0x00000006ff067e24 */ /* 0x000fe2000f8e00ff */
[----:B----4-:R-:W-:Y:S01]  /*6170*/  MOV R11, UR5 ;  /* 0x00000005000b7c02 */ /* 0x010fe20008000f00 */
[----:B------:R-:W-:Y:S02]  /*6180*/  IMAD.U32 R10, RZ, RZ, UR4 ;  /* 0x00000004ff0a7e24 */ /* 0x000fe4000f8e00ff */
[----:B------:R-:W-:Y:S07]  /*6190*/  LEPC R20, `(.L_x_107) ;  /* 0x000000001014794e */ /* 0x000fee0000000000 */
[----:B--2---:R-:W-:Y:S05]  /*61a0*/  CALL.ABS.NOINC R2 ;  /* 0x0000000002007343 */ /* 0x004fea0003c00000 */
.L_x_107:
[----:B------:R-:W-:Y:S01]  /*61b0*/  ISETP.NE.U32.AND P2, PT, R70, RZ, PT ;  /* 0x000000ff4600720c */ /* 0x000fe20003f45070 */
[----:B------:R-:W-:Y:S01]  /*61c0*/  UISETP.NE.AND UP1, UPT, UR46, URZ, UPT ;  /* 0x000000ff2e00728c */ /* 0x000fe2000bf25270 */
[----:B------:R-:W-:Y:S02]  /*61d0*/  ISETP.NE.U32.AND P4, PT, R66, RZ, PT ;  /* 0x000000ff4200720c */ /* 0x000fe40003f85070 */
[----:B------:R-:W-:Y:S02]  /*61e0*/  ISETP.NE.AND.EX P2, PT, R71, RZ, PT, P2 ;  /* 0x000000ff4700720c */ /* 0x000fe40003f45320 */
[----:B------:R-:W-:Y:S02]  /*61f0*/  PLOP3.LUT P1, PT, PT, PT, PT, 0x8, 0x80 ;  /* 0x000000000080781c */ /* 0x000fe40003f2e170 */
[----:B------:R-:W-:Y:S02]  /*6200*/  PLOP3.LUT P0, PT, PT, PT, UP1, 0x80, 0x8 ;  /* 0x000000000008781c */ /* 0x000fe40003f0f018 */
[----:B------:R-:W-:Y:S02]  /*6210*/  ISETP.NE.AND.EX P4, PT, R67, RZ, PT, P4 ;  /* 0x000000ff4300720c */ /* 0x000fe40003f85340 */
[----:B------:R-:W1:Y:S09]  /*6220*/  @UP1 LDCU.64 UR4, c[0x0][0x888] ;  /* 0x00011100ff0417ac */ /* 0x000e720008000a00 */
[----:B------:R-:W-:Y:S01]  /*6230*/  @P0 PLOP3.LUT P1, PT, P2, PT, PT, 0x80, 0x8 ;  /* 0x000000000008081c */ /* 0x000fe2000172f070 */
[----:B-1----:R-:W-:Y:S04]  /*6240*/  @UP1 UISETP.NE.U32.AND UP0, UPT, UR4, URZ, UPT ;  /* 0x000000ff0400128c */ /* 0x002fe8000bf05070 */
[----:B------:R-:W-:Y:S04]  /*6250*/  @UP1 UISETP.NE.AND.EX UP0, UPT, UR5, URZ, UPT, UP0 ;  /* 0x000000ff0500128c */ /* 0x000fe8000bf05300 */
[----:B------:R-:W-:Y:S01]  /*6260*/  @UP1 USEL UR4, URZ, 0xffffffff, UP0 ;  /* 0xffffffffff041887 */ /* 0x000fe20008000000 */
[----:B------:R-:W-:Y:S11]  /*6270*/  @!P2 BRA `(.L_x_109) ;  /* 0x00000000002ca947 */ /* 0x000ff60003800000 */
[----:B------:R-:W-:Y:S01]  /*6280*/  ISETP.NE.U32.AND P3, PT, R68, RZ, PT ;  /* 0x000000ff4400720c */ /* 0x000fe20003f65070 */
[----:B------:R-:W-:Y:S03]  /*6290*/  IMAD.MOV.U32 R78, RZ, RZ, 0x1 ;  /* 0x00000001ff4e7424 */ /* 0x000fe600078e00ff */
[----:B------:R-:W-:Y:S11]  /*62a0*/  ISETP.NE.AND.EX P3, PT, R69, RZ, PT, P3 ;  /* 0x000000ff4500720c */ /* 0x000ff60003f65330 */
[----:B------:R-:W-:Y:S02]  /*62b0*/  @!UPT UIADD3 URZ, UPT, UPT, URZ, URZ, URZ ;  /* 0x000000fffffff290 */ /* 0x000fe4000fffe0ff */
[----:B------:R-:W1:Y:S01]  /*62c0*/  @P3 LDC.64 R2, c[0x0][0x888] ;  /* 0x00022200ff023b82 */ /* 0x000e620000000a00 */
[----:B------:R-:W-:Y:S04]  /*62d0*/  @P3 IMAD R0, R70, UR36, RZ ;  /* 0x0000002446003c24 */ /* 0x000fe8000f8e02ff */
[----:B-1----:R-:W-:Y:S04]  /*62e0*/  @P3 IMAD.WIDE R2, R0, 0x4, R2 ;  /* 0x0000000400023825 */ /* 0x002fe800078e0202 */
[----:B------:R-:W-:Y:S01]  /*62f0*/  HFMA2 R0, -RZ, RZ, 0, 5.9604644775390625e-08 ;  /* 0x00000001ff007431 */ /* 0x000fe200000001ff */
[----:B-----5:R1:W5:Y:S04]  /*6300*/  @P3 LDG.E R51, desc[UR40][R2.64] ;  /* 0x0000002802333981 */ /* 0x020368000c1e1900 */
[----:B------:R-:W-:Y:S01]  /*6310*/  @!P3 PRMT R78, R0, 0x7610, R78 ;  /* 0x00007610004eb816 */ /* 0x000fe2000000004e */
[----:B-1----:R-:W2:Y:S06]  /*6320*/  @!P3 LDC R51, c[0x0][0x880] ;  /* 0x00022000ff33bb82 */ /* 0x002eac0000000800 */
.L_x_109:
[----:B------:R-:W-:Y:S05]  /*6330*/  @!P4 BRA `(.L_x_110) ;  /* 0x000000000020c947 */ /* 0x000fea0003800000 */
[----:B------:R-:W-:Y:S04]  /*6340*/  ISETP.NE.U32.AND P3, PT, R64, RZ, PT ;  /* 0x000000ff4000720c */ /* 0x000fe80003f65070 */
[----:B------:R-:W-:Y:S11]  /*6350*/  ISETP.NE.AND.EX P3, PT, R65, RZ, PT, P3 ;  /* 0x000000ff4100720c */ /* 0x000ff60003f65330 */
[----:B------:R-:W-:Y:S02]  /*6360*/  @!UPT UIADD3 URZ, UPT, UPT, URZ, URZ, URZ ;  /* 0x000000fffffff290 */ /* 0x000fe4000fffe0ff */
[----:B------:R-:W1:Y:S01]  /*6370*/  @P3 LDC.64 R2, c[0x0][0x8a8] ;  /* 0x00022a00ff023b82 */ /* 0x000e620000000a00 */
[----:B------:R-:W-:Y:S04]  /*6380*/  @P3 IMAD R0, R66, UR36, RZ ;  /* 0x0000002442003c24 */ /* 0x000fe8000f8e02ff */
[----:B-1----:R-:W-:Y:S05]  /*6390*/  @P3 IMAD.WIDE R2, R0, 0x4, R2 ;  /* 0x0000000400023825 */ /* 0x002fea00078e0202 */
[----:B-----5:R1:W5:Y:S02]  /*63a0*/  @P3 LDG.E R50, desc[UR40][R2.64] ;  /* 0x0000002802323981 */ /* 0x020364000c1e1900 */
[----:B-1----:R-:W3:Y:S02]  /*63b0*/  @!P3 LDC R50, c[0x0][0x8a0] ;  /* 0x00022800ff32bb82 */ /* 0x002ee40000000800 */
.L_x_110:
[----:B--2--5:R-:W-:Y:S01]  /*63c0*/  @P0 FSETP.NEU.AND P4, PT, R51, RZ, PT ;  /* 0x000000ff3300020b */ /* 0x024fe20003f8d000 */
[----:B------:R-:W-:Y:S01]  /*63d0*/  IMAD.U32 R0, RZ, RZ, UR4 ;  /* 0x00000004ff007e24 */ /* 0x000fe2000f8e00ff */
[----:B------:R-:W-:Y:S01]  /*63e0*/  @P0 LOP3.LUT P3, RZ, R78, 0xff, RZ, 0xc0, !PT ;  /* 0x000000ff4eff0812 */ /* 0x000fe2000786c0ff */
[----:B------:R-:W-:Y:S01]  /*63f0*/  BSSY B1, `(.L_x_111) ;  /* 0x0000034000017945 */ /* 0x000fe20003800000 */
[----:B------:R-:W-:Y:S02]  /*6400*/  @P0 SEL R2, RZ, 0xffffffff, P4 ;  /* 0xffffffffff020807 */ /* 0x000fe40002000000 */
[----:B------:R-:W-:Y:S02]  /*6410*/  CS2R R62, SRZ ;  /* 0x00000000003e7805 */ /* 0x000fe4000001ff00 */
[----:B------:R-:W-:Y:S02]  /*6420*/  LEA R17, R49, UR42, 0x3 ;  /* 0x0000002a31117c11 */ /* 0x000fe4000f8e18ff */
[----:B------:R-:W-:Y:S02]  /*6430*/  CS2R R60, SRZ ;  /* 0x00000000003c7805 */ /* 0x000fe4000001ff00 */
[----:B------:R-:W-:Y:S01]  /*6440*/  @P1 SEL R2, R0, R2, !P3 ;  /* 0x0000000200021207 */ /* 0x000fe20005800000 */
[----:B------:R-:W-:Y:S01]  /*6450*/  IMAD.U32 R0, RZ, RZ, UR44 ;  /* 0x0000002cff007e24 */ /* 0x000fe2000f8e00ff */
[----:B------:R-:W-:Y:S02]  /*6460*/  PLOP3.LUT P4, PT, PT, PT, PT, 0x8, 0x80 ;  /* 0x000000000080781c */ /* 0x000fe40003f8e170 */
[----:B------:R-:W-:Y:S02]  /*6470*/  CS2R R54, SRZ ;  /* 0x0000000000367805 */ /* 0x000fe4000001ff00 */
[----:B------:R-:W-:Y:S02]  /*6480*/  @P0 LOP3.LUT R2, R2, 0x1, RZ, 0xc0, !PT ;  /* 0x0000000102020812 */ /* 0x000fe400078ec0ff */
[----:B------:R-:W-:Y:S02]  /*6490*/  CS2R R52, SRZ ;  /* 0x0000000000347805 */ /* 0x000fe4000001ff00 */
[----:B------:R-:W-:Y:S02]  /*64a0*/  LEA R0, R0, UR42, 0x3 ;  /* 0x0000002a00007c11 */ /* 0x000fe4000f8e18ff */
[----:B------:R-:W-:Y:S02]  /*64b0*/  CS2R R58, SRZ ;  /* 0x00000000003a7805 */ /* 0x000fe4000001ff00 */
[----:B------:R-:W-:Y:S02]  /*64c0*/  ISETP.NE.U32.OR P5, PT, R2, 0x1, !P0 ;  /* 0x000000010200780c */ /* 0x000fe400047a5470 */
[----:B------:R-:W-:Y:S02]  /*64d0*/  CS2R R56, SRZ ;  /* 0x0000000000387805 */ /* 0x000fe4000001ff00 */
[----:B------:R-:W-:Y:S02]  /*64e0*/  LOP3.LUT R2, R88, 0x1, RZ, 0x3c, !PT ;  /* 0x0000000158027812 */ /* 0x000fe400078e3cff */
[----:B------:R-:W-:Y:S07]  /*64f0*/  P2R R92, PR, RZ, 0x20 ;  /* 0x00000020ff5c7803 */ /* 0x000fee0000000000 */
[----:B------:R-:W-:Y:S04]  /*6500*/  @P5 SHF.L.U32 R3, R2, 0x1f, RZ ;  /* 0x0000001f02035819 */ /* 0x000fe800000006ff */
[----:B------:R1:W2:Y:S02]  /*6510*/  @P5 SYNCS.PHASECHK.TRANS64.TRYWAIT P0, [R0+URZ+0x1e0], R3 ;  /* 0x0001e003000055a7 */ /* 0x0002a400080011ff */
[----:B-1----:R-:W-:Y:S04]  /*6520*/  SHF.L.U32 R3, R87, 0x1f, RZ ;  /* 0x0000001f57037819 */ /* 0x002fe800000006ff */
[----:B------:R1:W4:Y:S01]  /*6530*/  SYNCS.PHASECHK.TRANS64.TRYWAIT P3, [R17+URZ+0x230], R3 ;  /* 0x00023003110075a7 */ /* 0x00032200080611ff */
[----:B--2---:R-:W-:Y:S01]  /*6540*/  @P5 PLOP3.LUT P4, PT, P0, PT, PT, 0x8, 0x80 ;  /* 0x000000000080581c */ /* 0x004fe2000078e170 */
[----:B------:R-:W-:Y:S01]  /*6550*/  @!UPT UIADD3 URZ, UPT, UPT, URZ, URZ, URZ ;  /* 0x000000fffffff290 */ /* 0x000fe2000fffe0ff */
[----:B-1----:R-:W-:Y:S11]  /*6560*/  @!P5 BRA `(.L_x_112) ;  /* 0x000000000070d947 */ /* 0x002ff60003800000 */
[----:B------:R-:W-:Y:S01]  /*6570*/  ISETP.NE.U32.AND P0, PT, RZ, UR38, PT ;  /* 0x00000026ff007c0c */ /* 0x000fe2000bf05070 */
[----:B------:R-:W-:Y:S01]  /*6580*/  BSSY B0, `(.L_x_113) ;  /* 0x000000e000007945 */ /* 0x000fe20003800000 */
[----:B------:R-:W-:Y:S02]  /*6590*/  FSETP.NEU.AND P1, PT, R51, RZ, PT ;  /* 0x000000ff3300720b */ /* 0x000fe40003f2d000 */
[----:B------:R-:W-:Y:S02]  /*65a0*/  ISETP.NE.AND.EX P0, PT, RZ, UR39, PT, P0 ;  /* 0x00000027ff007c0c */ /* 0x000fe4000bf05300 */
[----:B------:R-:W-:Y:S02]  /*65b0*/  SEL R4, RZ, 0xffffffff, P1 ;  /* 0xffffffffff047807 */ /* 0x000fe40000800000 */
[----:B------:R-:W-:Y:S02]  /*65c0*/  LOP3.LUT P1, RZ, R78, 0xff, RZ, 0xc0, !PT ;  /* 0x000000ff4eff7812 */ /* 0x000fe4000782c0ff */
[----:B------:R-:W-:Y:S04]  /*65d0*/  SEL R5, RZ, 0xffffffff, P0 ;  /* 0xffffffffff057807 */ /* 0x000fe80000000000 */
[----:B------:R-:W-:Y:S04]  /*65e0*/  @P2 SEL R4, R5, R4, !P1 ;  /* 0x0000000405042207 */ /* 0x000fe80004800000 */
[----:B------:R-:W-:Y:S04]  /*65f0*/  LOP3.LUT R4, R4, 0x1, RZ, 0xc0, !PT ;  /* 0x0000000104047812 */ /* 0x000fe800078ec0ff */
[----:B------:R-:W-:Y:S01]  /*6600*/  ISETP.NE.U32.AND P0, PT, R4, 0x1, PT ;  /* 0x000000010400780c */ /* 0x000fe20003f05070 */
[----:B------:R-:W-:Y:S01]  /*6610*/  IMAD.U32 R4, RZ, RZ, UR44 ;  /* 0x0000002cff047e24 */ /* 0x000fe2000f8e00ff */
[----:B------:R-:W-:Y:S11]  /*6620*/  @!P4 BRA `(.L_x_114) ;  /* 0x00000000000cc947 */ /* 0x000ff60003800000 */
[----:B------:R-:W-:Y:S04]  /*6630*/  SHF.L.U32 R2, R2, 0x1f, RZ ;  /* 0x0000001f02027819 */ /* 0x000fe800000006ff */
[----:B------:R-:W1:Y:S02]  /*6640*/  SYNCS.PHASECHK.TRANS64.TRYWAIT P1, [R0+URZ+0x1e0], R2 ;  /* 0x0001e002000075a7 */ /* 0x000e6400080211ff */
[----:B-1----:R-:W-:Y:S05]  /*6650*/  @!P1 BRA `(.L_x_115) ;  /* 0x0000002000d49947 */ /* 0x002fea0003800000 */
.L_x_114:
[----:B------:R-:W-:Y:S05]  /*6660*/  BSYNC B0 ;  /* 0x0000000000007941 */ /* 0x000fea0003800000 */
.L_x_113:
[----:B-1----:R-:W-:Y:S01]  /*6670*/  @P0 IMAD R0, R4, 0xc00, R82 ;  /* 0x00000c0004000824 */ /* 0x002fe200078e0252 */
[----:B------:R-:W-:Y:S02]  /*6680*/  CS2R R58, SRZ ;  /* 0x00000000003a7805 */ /* 0x000fe4000001ff00 */
[----:B------:R-:W-:Y:S02]  /*6690*/  CS2R R56, SRZ ;  /* 0x0000000000387805 */ /* 0x000fe4000001ff00 */
[----:B------:R-:W-:Y:S02]  /*66a0*/  CS2R R54, SRZ ;  /* 0x0000000000367805 */ /* 0x000fe4000001ff00 */
[----:B------:R-:W-:Y:S01]  /*66b0*/  CS2R R52, SRZ ;  /* 0x0000000000347805 */ /* 0x000fe2000001ff00 */
[----:B------:R-:W-:Y:S01]  /*66c0*/  IMAD.MOV.U32 R62, RZ, RZ, RZ ;  /* 0x000000ffff3e7224 */ /* 0x000fe200078e00ff */
[----:B------:R-:W-:Y:S02]  /*66d0*/  CS2R R60, SRZ ;  /* 0x00000000003c7805 */ /* 0x000fe4000001ff00 */
[----:B------:R-:W-:Y:S01]  /*66e0*/  @P0 LEA R0, R0, UR42, 0x1 ;  /* 0x0000002a00000c11 */ /* 0x000fe2000f8e08ff */
[----:B------:R-:W-:Y:S05]  /*66f0*/  @P0 WARPSYNC.ALL ;  /* 0x0000000000000948 */ /* 0x000fea0003800000 */
[----:B------:R1:W2:Y:S04]  /*6700*/  @P0 LDSM.16.M88.4 R56, [R0+0x300] ;  /* 0x000300000038083b */ /* 0x0002a80000000200 */
[----:B------:R1:W1:Y:S04]  /*6710*/  @P0 LDSM.16.M88.4 R52, [R0+0xb00] ;  /* 0x000b00000034083b */ /* 0x0002680000000200 */
[----:B------:R1:W1:Y:S02]  /*6720*/  @P0 LDSM.16.M88.4 R60, [R0+0x1300] ;  /* 0x00130000003c083b */ /* 0x0002640000000200 */
.L_x_112:
[----:B------:R-:W-:Y:S05]  /*6730*/  BSYNC B1 ;  /* 0x0000000000017941 */ /* 0x000fea0003800000 */
.L_x_111:
[C---:B------:R-:W-:Y:S04]  /*6740*/  LEA.HI R2, R49.reuse, R49, RZ, 0x1 ;  /* 0x0000003131027211 */ /* 0x040fe800078f08ff */
[----:B-1----:R-:W-:Y:S02]  /*6750*/  SHF.R.U32.HI R0, RZ, 0x1, R2 ;  /* 0x00000001ff007819 */ /* 0x002fe40000011602 */
[----:B------:R-:W-:Y:S03]  /*6760*/  LOP3.LUT R2, R2, 0xffe, RZ, 0xc0, !PT ;  /* 0x00000ffe02027812 */ /* 0x000fe600078ec0ff */
[----:B------:R-:W-:Y:S02]  /*6770*/  IMAD R0, R0, 0x30, R16 ;  /* 0x0000003000007824 */ /* 0x000fe400078e0210 */
[----:B------:R-:W-:Y:S04]  /*6780*/  IMAD.IADD R2, R49, 0x1, -R2 ;  /* 0x0000000131027824 */ /* 0x000fe800078e0a02 */
[----:B------:R-:W-:Y:S05]  /*6790*/  IMAD R2, R2, 0x100000, R0 ;  /* 0x0010000002027824 */ /* 0x000fea00078e0200 */
[----:B------:R-:W-:Y:S04]  /*67a0*/  SHF.R.U32.HI R0, RZ, 0x15, R2 ;  /* 0x00000015ff007819 */ /* 0x000fe80000011602 */
[----:B------:R-:W-:Y:S01]  /*67b0*/  LOP3.LUT P0, RZ, R0, 0x3, R83, 0x48, !PT ;  /* 0x0000000300ff7812 */ /* 0x000fe20007804853 */
[----:B------:R-:W-:Y:S01]  /*67c0*/  @!UPT UIADD3 URZ, UPT, UPT, URZ, URZ, URZ ;  /* 0x000000fffffff290 */ /* 0x000fe2000fffe0ff */
[----:B----4-:R-:W-:Y:S11]  /*67d0*/  @P3 BRA `(.L_x_116) ;  /* 0x0000000000083947 */ /* 0x010ff60003800000 */
[----:B------:R-:W1:Y:S02]  /*67e0*/  SYNCS.PHASECHK.TRANS64.TRYWAIT P1, [R17+URZ+0x230], R3 ;  /* 0x00023003110075a7 */ /* 0x000e6400080211ff */
[----:B-1----:R-:W-:Y:S05]  /*67f0*/  @!P1 BRA `(.L_x_117) ;  /* 0x0000002000809947 */ /* 0x002fea0003800000 */
.L_x_116:
[----:B------:R-:W-:Y:S05]  /*6800*/  @!P0 BRA `(.L_x_118) ;  /* 0x0000000000408947 */ /* 0x000fea0003800000 */
[----:B------:R-:W4:Y:S01]  /*6810*/  LDCU.64 UR8, c[0x4][0x70] ;  /* 0x01000e00ff0877ac */ /* 0x000f220008000a00 */
[----:B------:R-:W-:Y:S01]  /*6820*/  MOV R15, 0x0 ;  /* 0x00000000000f7802 */ /* 0x000fe20000000f00 */
[----:B------:R-:W-:Y:S02]  /*6830*/  HFMA2 R12, -RZ, RZ, 0, 5.9604644775390625e-08 ;  /* 0x00000001ff0c7431 */ /* 0x000fe400000001ff */
[----:B------:R-:W-:Y:S02]  /*6840*/  IMAD.MOV.U32 R8, RZ, RZ, 0x192 ;  /* 0x00000192ff087424 */ /* 0x000fe400078e00ff */
[----:B------:R-:W-:Y:S01]  /*6850*/  IMAD.MOV.U32 R13, RZ, RZ, RZ ;  /* 0x000000ffff0d7224 */ /* 0x000fe200078e00ff */
[----:B------:R-:W5:Y:S01]  /*6860*/  LDCU.64 UR6, c[0x4][0x78] ;  /* 0x01000f00ff0677ac */ /* 0x000f620008000a00 */
[----:B------:R-:W1:Y:S01]  /*6870*/  LDC.64 R14, c[0x4][R15] ;  /* 0x010000000f0e7b82 */ /* 0x000e620000000a00 */
[----:B------:R-:W2:Y:S01]  /*6880*/  LDCU.64 UR4, c[0x4][0x10] ;  /* 0x01000200ff0477ac */ /* 0x000ea20008000a00 */
[----:B----4-:R-:W-:Y:S01]  /*6890*/  MOV R5, UR9 ;  /* 0x0000000900057c02 */ /* 0x010fe20008000f00 */
[----:B------:R-:W-:Y:S01]  /*68a0*/  IMAD.U32 R4, RZ, RZ, UR8 ;  /* 0x00000008ff047e24 */ /* 0x000fe2000f8e00ff */
[----:B-----5:R-:W-:Y:S01]  /*68b0*/  MOV R7, UR7 ;  /* 0x0000000700077c02 */ /* 0x020fe20008000f00 */
[----:B------:R-:W-:Y:S01]  /*68c0*/  IMAD.U32 R6, RZ, RZ, UR6 ;  /* 0x00000006ff067e24 */ /* 0x000fe2000f8e00ff */
[----:B--2---:R-:W-:Y:S01]  /*68d0*/  MOV R11, UR5 ;  /* 0x00000005000b7c02 */ /* 0x004fe20008000f00 */
[----:B------:R-:W-:Y:S02]  /*68e0*/  IMAD.U32 R10, RZ, RZ, UR4 ;  /* 0x00000004ff0a7e24 */ /* 0x000fe4000f8e00ff */
[----:B------:R-:W-:Y:S07]  /*68f0*/  LEPC R20, `(.L_x_118) ;  /* 0x000000001014794e */ /* 0x000fee0000000000 */
[----:B-1-3--:R-:W-:Y:S05]  /*6900*/  CALL.ABS.NOINC R14 ;  /* 0x000000000e007343 */ /* 0x00afea0003c00000 */
.L_x_118:
[----:B------:R-:W-:Y:S05]  /*6910*/  WARPSYNC.ALL ;  /* 0x0000000000007948 */ /* 0x000fea0003800000 */
[C---:B------:R-:W-:Y:S01]  /*6920*/  R2UR UR4, R2.reuse ;  /* 0x00000000020472ca */ /* 0x040fe200000e0000 */
[----:B------:R-:W-:Y:S05]  /*6930*/  VIADD R0, R2, 0x10 ;  /* 0x0000001002007836 */ /* 0x000fea0000000000 */
[----:B------:R-:W-:Y:S04]  /*6940*/  SHF.R.U32.HI R0, RZ, 0x15, R0 ;  /* 0x00000015ff007819 */ /* 0x000fe80000011600 */
[----:B------:R-:W-:Y:S03]  /*6950*/  LOP3.LUT P0, RZ, R0, 0x3, R83, 0x48, !PT ;  /* 0x0000000300ff7812 */ /* 0x000fe60007804853 */
[----:B------:R-:W4:Y:S10]  /*6960*/  LDTM.16dp256bit.x2 R32, tmem[UR4] ;  /* 0x00000004002079ee */ /* 0x000f3400080a0000 */
[----:B----4-:R-:W-:Y:S05]  /*6970*/  @!P0 BRA `(.L_x_119) ;  /* 0x0000000000408947 */ /* 0x010fea0003800000 */
        /* <DEDUP_REMOVED lines=16> */
.L_x_119:
[----:B------:R-:W-:Y:S05]  /*6a80*/  WARPSYNC.ALL ;  /* 0x0000000000007948 */ /* 0x000fea0003800000 */
[C---:B------:R-:W-:Y:S01]  /*6a90*/  R2UR UR4, R2.reuse ;  /* 0x00000000020472ca */ /* 0x040fe200000e0000 */
[----:B------:R-:W-:Y:S05]  /*6aa0*/  VIADD R0, R2, 0x20 ;  /* 0x0000002002007836 */ /* 0x000fea0000000000 */
[----:B------:R-:W-:Y:S04]  /*6ab0*/  SHF.R.U32.HI R0, RZ, 0x15, R0 ;  /* 0x00000015ff007819 */ /* 0x000fe80000011600 */
[----:B------:R-:W-:Y:S03]  /*6ac0*/  LOP3.LUT P0, RZ, R0, 0x3, R83, 0x48, !PT ;  /* 0x0000000300ff7812 */ /* 0x000fe60007804853 */
[----:B------:R-:W4:Y:S10]  /*6ad0*/  LDTM.16dp256bit.x2 R24, tmem[UR4+0x10] ;  /* 0x00001004001879ee */ /* 0x000f3400080a0000 */
        /* <DEDUP_REMOVED lines=17> */
.L_x_120:
[----:B------:R-:W-:Y:S01]  /*6bf0*/  ISETP.NE.AND P0, PT, R89, RZ, PT ;  /* 0x000000ff5900720c */ /* 0x000fe20003f05270 */
[----:B------:R-:W-:Y:S05]  /*6c00*/  WARPSYNC.ALL ;  /* 0x0000000000007948 */ /* 0x000fea0003800000 */
[----:B------:R-:W-:Y:S01]  /*6c10*/  R2UR UR4, R2 ;  /* 0x00000000020472ca */ /* 0x000fe200000e0000 */
[----:B---3--:R-:W-:Y:S01]  /*6c20*/  FMUL R0, R50, R32 ;  /* 0x0000002032007220 */ /* 0x008fe20000400000 */
[----:B--2---:R-:W-:Y:S01]  /*6c30*/  SHF.L.U32 R32, R56, 0x10, RZ ;  /* 0x0000001038207819 */ /* 0x004fe200000006ff */
[----:B------:R-:W-:Y:S01]  /*6c40*/  FMUL R2, R50, R33 ;  /* 0x0000002132027220 */ /* 0x000fe20000400000 */
[----:B------:R-:W-:Y:S01]  /*6c50*/  LOP3.LUT R33, R56, 0xffff0000, RZ, 0xc0, !PT ;  /* 0xffff000038217812 */ /* 0x000fe200078ec0ff */
[C---:B-1----:R-:W-:Y:S01]  /*6c60*/  FMUL R3, R50.reuse, R34 ;  /* 0x0000002232037220 */ /* 0x042fe20000400000 */
[C---:B------:R-:W-:Y:S01]  /*6c70*/  SHF.L.U32 R34, R57.reuse, 0x10, RZ ;  /* 0x0000001039227819 */ /* 0x040fe200000006ff */
[C---:B------:R-:W-:Y:S01]  /*6c80*/  FMUL R12, R50.reuse, R35 ;  /* 0x00000023320c7220 */ /* 0x040fe20000400000 */
[----:B------:R-:W-:Y:S01]  /*6c90*/  LOP3.LUT R35, R57, 0xffff0000, RZ, 0xc0, !PT ;  /* 0xffff000039237812 */ /* 0x000fe200078ec0ff */
[----:B------:R-:W-:Y:S01]  /*6ca0*/  FMUL R13, R50, R36 ;  /* 0x00000024320d7220 */ /* 0x000fe20000400000 */
[----:B------:R-:W-:Y:S01]  /*6cb0*/  R2UR UR5, R17 ;  /* 0x00000000110572ca */ /* 0x000fe200000e0000 */
[----:B------:R-:W-:Y:S01]  /*6cc0*/  FFMA R0, R51, R32, R0 ;  /* 0x0000002033007223 */ /* 0x000fe20000000000 */
[----:B------:R-:W-:Y:S01]  /*6cd0*/  SHF.L.U32 R36, R58, 0x10, RZ ;  /* 0x000000103a247819 */ /* 0x000fe200000006ff */
[----:B------:R-:W1:Y:S01]  /*6ce0*/  LDTM.16dp256bit.x2 R4, tmem[UR4+0x20] ;  /* 0x00002004000479ee */ /* 0x000e6200080a0000 */
[----:B------:R-:W-:Y:S01]  /*6cf0*/  SHF.L.U32 R56, R61, 0x10, RZ ;  /* 0x000000103d387819 */ /* 0x000fe200000006ff */
[----:B------:R-:W-:Y:S01]  /*6d00*/  FMUL R14, R50, R37 ;  /* 0x00000025320e7220 */ /* 0x000fe20000400000 */
[----:B------:R-:W-:Y:S01]  /*6d10*/  LOP3.LUT R37, R58, 0xffff0000, RZ, 0xc0, !PT ;  /* 0xffff00003a257812 */ /* 0x000fe200078ec0ff */
[C---:B------:R-:W-:Y:S01]  /*6d20*/  FMUL R15, R50.reuse, R38 ;  /* 0x00000026320f7220 */ /* 0x040fe20000400000 */
[----:B------:R-:W-:Y:S01]  /*6d30*/  SHF.L.U32 R38, R59, 0x10, RZ ;  /* 0x000000103b267819 */ /* 0x000fe200000006ff */
[----:B------:R-:W-:Y:S01]  /*6d40*/  FFMA R2, R51, R33, R2 ;  /* 0x0000002133027223 */ /* 0x000fe20000000002 */
[----:B------:R-:W-:Y:S01]  /*6d50*/  LOP3.LUT R57, R61, 0xffff0000, RZ, 0xc0, !PT ;  /* 0xffff00003d397812 */ /* 0x000fe200078ec0ff */
[----:B------:R-:W-:Y:S01]  /*6d60*/  FMUL R17, R50, R39 ;  /* 0x0000002732117220 */ /* 0x000fe20000400000 */
[----:B------:R-:W-:Y:S01]  /*6d70*/  LOP3.LUT R39, R59, 0xffff0000, RZ, 0xc0, !PT ;  /* 0xffff00003b277812 */ /* 0x000fe200078ec0ff */
[C---:B------:R-:W-:Y:S01]  /*6d80*/  FFMA R3, R51.reuse, R34, R3 ;  /* 0x0000002233037223 */ /* 0x040fe20000000003 */
[----:B------:R-:W-:Y:S01]  /*6d90*/  F2FP.BF16.F32.PACK_AB R32, R2, R0 ;  /* 0x000000000220723e */ /* 0x000fe200000010ff */
[----:B------:R-:W-:Y:S01]  /*6da0*/  FMUL R20, R50, R26 ;  /* 0x0000001a32147220 */ /* 0x000fe20000400000 */
[----:B------:R-:W-:Y:S01]  /*6db0*/  SHF.L.U32 R26, R52, 0x10, RZ ;  /* 0x00000010341a7819 */ /* 0x000fe200000006ff */
[C---:B------:R-:W-:Y:S01]  /*6dc0*/  FFMA R12, R51.reuse, R35, R12 ;  /* 0x00000023330c7223 */ /* 0x040fe2000000000c */
[----:B------:R-:W-:Y:S01]  /*6dd0*/  MOV R0, UR44 ;  /* 0x0000002c00007c02 */ /* 0x000fe20008000f00 */
[----:B------:R-:W-:Y:S01]  /*6de0*/  FMUL R21, R50, R27 ;  /* 0x0000001b32157220 */ /* 0x000fe20000400000 */
[----:B------:R-:W-:Y:S01]  /*6df0*/  LOP3.LUT R27, R52, 0xffff0000, RZ, 0xc0, !PT ;  /* 0xffff0000341b7812 */ /* 0x000fe200078ec0ff */
[----:B------:R-:W-:Y:S01]  /*6e00*/  FFMA R13, R51, R36, R13 ;  /* 0x00000024330d7223 */ /* 0x000fe2000000000d */
[----:B------:R-:W-:Y:S01]  /*6e10*/  SHF.L.U32 R52, R55, 0x10, RZ ;  /* 0x0000001037347819 */ /* 0x000fe200000006ff */
[----:B------:R-:W-:Y:S01]  /*6e20*/  FMUL R18, R50, R24 ;  /* 0x0000001832127220 */ /* 0x000fe20000400000 */
[----:B------:R-:W-:Y:S01]  /*6e30*/  SHF.L.U32 R58, R62, 0x10, RZ ;  /* 0x000000103e3a7819 */ /* 0x000fe200000006ff */
[----:B------:R-:W-:Y:S01]  /*6e40*/  FMUL R22, R50, R28 ;  /* 0x0000001c32167220 */ /* 0x000fe20000400000 */
[----:B------:R-:W-:Y:S01]  /*6e50*/  SHF.L.U32 R28, R53, 0x10, RZ ;  /* 0x00000010351c7819 */ /* 0x000fe200000006ff */
[----:B------:R-:W-:Y:S01]  /*6e60*/  FFMA R14, R51, R37, R14 ;  /* 0x00000025330e7223 */ /* 0x000fe2000000000e */
[----:B------:R-:W-:Y:S01]  /*6e70*/  LOP3.LUT R59, R62, 0xffff0000, RZ, 0xc0, !PT ;  /* 0xffff00003e3b7812 */ /* 0x000fe200078ec0ff */
[C---:B------:R-:W-:Y:S01]  /*6e80*/  FMUL R19, R50.reuse, R25 ;  /* 0x0000001932137220 */ /* 0x040fe20000400000 */
[----:B------:R-:W-:Y:S01]  /*6e90*/  LOP3.LUT R61, R63, 0xffff0000, RZ, 0xc0, !PT ;  /* 0xffff00003f3d7812 */ /* 0x000fe200078ec0ff */
[C---:B------:R-:W-:Y:S01]  /*6ea0*/  FMUL R23, R50.reuse, R29 ;  /* 0x0000001d32177220 */ /* 0x040fe20000400000 */
[----:B------:R-:W-:Y:S01]  /*6eb0*/  LOP3.LUT R29, R53, 0xffff0000, RZ, 0xc0, !PT ;  /* 0xffff0000351d7812 */ /* 0x000fe200078ec0ff */
[----:B------:R-:W-:Y:S01]  /*6ec0*/  FFMA R15, R51, R38, R15 ;  /* 0x00000026330f7223 */ /* 0x000fe2000000000f */
[----:B------:R-:W-:Y:S01]  /*6ed0*/  LOP3.LUT R53, R55, 0xffff0000, RZ, 0xc0, !PT ;  /* 0xffff000037357812 */ /* 0x000fe200078ec0ff */
[----:B------:R-:W-:Y:S01]  /*6ee0*/  FMUL R24, R50, R30 ;  /* 0x0000001e32187220 */ /* 0x000fe20000400000 */
[----:B------:R-:W-:Y:S01]  /*6ef0*/  SHF.L.U32 R30, R54, 0x10, RZ ;  /* 0x00000010361e7819 */ /* 0x000fe200000006ff */
[C---:B------:R-:W-:Y:S01]  /*6f00*/  FFMA R17, R51.reuse, R39, R17 ;  /* 0x0000002733117223 */ /* 0x040fe20000000011 */
[----:B------:R-:W-:Y:S01]  /*6f10*/  LOP3.LUT R55, R60, 0xffff0000, RZ, 0xc0, !PT ;  /* 0xffff00003c377812 */ /* 0x000fe200078ec0ff */
[----:B------:R-:W-:Y:S01]  /*6f20*/  FMUL R25, R50, R31 ;  /* 0x0000001f32197220 */ /* 0x000fe20000400000 */
[----:B------:R-:W-:Y:S01]  /*6f30*/  LOP3.LUT R31, R54, 0xffff0000, RZ, 0xc0, !PT ;  /* 0xffff0000361f7812 */ /* 0x000fe200078ec0ff */
[C---:B------:R-:W-:Y:S01]  /*6f40*/  FFMA R18, R51.reuse, R26, R18 ;  /* 0x0000001a33127223 */ /* 0x040fe20000000012 */
[----:B------:R-:W-:Y:S01]  /*6f50*/  SHF.L.U32 R54, R60, 0x10, RZ ;  /* 0x000000103c367819 */ /* 0x000fe200000006ff */
[----:B------:R-:W-:Y:S01]  /*6f60*/  FFMA R19, R51, R27, R19 ;  /* 0x0000001b33137223 */ /* 0x000fe20000000013 */
[----:B------:R-:W-:Y:S01]  /*6f70*/  SHF.L.U32 R60, R63, 0x10, RZ ;  /* 0x000000103f3c7819 */ /* 0x000fe200000006ff */
[C---:B------:R-:W-:Y:S01]  /*6f80*/  FFMA R20, R51.reuse, R28, R20 ;  /* 0x0000001c33147223 */ /* 0x040fe20000000014 */
[C---:B------:R-:W-:Y:S01]  /*6f90*/  FFMA R21, R51.reuse, R29, R21 ;  /* 0x0000001d33157223 */ /* 0x040fe20000000015 */
[C---:B------:R-:W-:Y:S01]  /*6fa0*/  FFMA R22, R51.reuse, R30, R22 ;  /* 0x0000001e33167223 */ /* 0x040fe20000000016 */
[----:B------:R-:W-:Y:S01]  /*6fb0*/  UIADD3 UR5, UPT, UPT, UR5, 0x250, URZ ;  /* 0x0000025005057890 */ /* 0x000fe2000fffe0ff */
[C---:B-1----:R-:W-:Y:S01]  /*6fc0*/  FMUL R4, R50.reuse, R4 ;  /* 0x0000000432047220 */ /* 0x042fe20000400000 */
[C---:B------:R-:W-:Y:S01]  /*6fd0*/  FFMA R23, R51.reuse, R31, R23 ;  /* 0x0000001f33177223 */ /* 0x040fe20000000017 */
[C---:B------:R-:W-:Y:S01]  /*6fe0*/  FMUL R5, R50.reuse, R5 ;  /* 0x0000000532057220 */ /* 0x040fe20000400000 */
[C---:B------:R-:W-:Y:S01]  /*6ff0*/  FFMA R24, R51.reuse, R52, R24 ;  /* 0x0000003433187223 */ /* 0x040fe20000000018 */
[----:B------:R-:W-:Y:S01]  /*7000*/  FMUL R6, R50, R6 ;  /* 0x0000000632067220 */ /* 0x000fe20000400000 */
[C---:B------:R-:W-:Y:S01]  /*7010*/  FFMA R25, R51.reuse, R53, R25 ;  /* 0x0000003533197223 */ /* 0x040fe20000000019 */
[----:B------:R-:W-:Y:S02]  /*7020*/  IMAD R0, R0, 0xc00, R82 ;  /* 0x00000c0000007824 */ /* 0x000fe400078e0252 */
[C---:B------:R-:W-:Y:S01]  /*7030*/  FMUL R7, R50.reuse, R7 ;  /* 0x0000000732077220 */ /* 0x040fe20000400000 */
[----:B------:R-:W-:Y:S01]  /*7040*/  UPRMT UR5, UR37, 0x654, UR5 ;  /* 0x0000065425057896 */ /* 0x000fe20008000005 */
[C---:B------:R-:W-:Y:S01]  /*7050*/  FFMA R4, R51.reuse, R54, R4 ;  /* 0x0000003633047223 */ /* 0x040fe20000000004 */
[C---:B------:R-:W-:Y:S01]  /*7060*/  FMUL R8, R50.reuse, R8 ;  /* 0x0000000832087220 */ /* 0x040fe20000400000 */
[C---:B------:R-:W-:Y:S01]  /*7070*/  FFMA R5, R51.reuse, R55, R5 ;  /* 0x0000003733057223 */ /* 0x040fe20000000005 */
[C---:B------:R-:W-:Y:S01]  /*7080*/  FMUL R9, R50.reuse, R9 ;  /* 0x0000000932097220 */ /* 0x040fe20000400000 */
[C---:B------:R-:W-:Y:S01]  /*7090*/  FFMA R6, R51.reuse, R56, R6 ;  /* 0x0000003833067223 */ /* 0x040fe20000000006 */
[C---:B------:R-:W-:Y:S01]  /*70a0*/  FMUL R10, R50.reuse, R10 ;  /* 0x0000000a320a7220 */ /* 0x040fe20000400000 */
[C---:B------:R-:W-:Y:S01]  /*70b0*/  FFMA R7, R51.reuse, R57, R7 ;  /* 0x0000003933077223 */ /* 0x040fe20000000007 */
[----:B------:R-:W-:Y:S01]  /*70c0*/  FMUL R11, R50, R11 ;  /* 0x0000000b320b7220 */ /* 0x000fe20000400000 */
[----:B------:R-:W-:Y:S01]  /*70d0*/  F2FP.BF16.F32.PACK_AB R33, R12, R3 ;  /* 0x000000030c21723e */ /* 0x000fe200000010ff */
[C---:B------:R-:W-:Y:S01]  /*70e0*/  FFMA R8, R51.reuse, R58, R8 ;  /* 0x0000003a33087223 */ /* 0x040fe20000000008 */
[----:B------:R-:W-:Y:S01]  /*70f0*/  F2FP.BF16.F32.PACK_AB R34, R14, R13 ;  /* 0x0000000d0e22723e */ /* 0x000fe200000010ff */
[----:B------:R-:W-:Y:S01]  /*7100*/  FFMA R9, R51, R59, R9 ;  /* 0x0000003b33097223 */ /* 0x000fe20000000009 */
[----:B------:R-:W-:Y:S01]  /*7110*/  F2FP.BF16.F32.PACK_AB R35, R17, R15 ;  /* 0x0000000f1123723e */ /* 0x000fe200000010ff */
[C---:B------:R-:W-:Y:S01]  /*7120*/  FFMA R10, R51.reuse, R60, R10 ;  /* 0x0000003c330a7223 */ /* 0x040fe2000000000a */
[----:B------:R-:W-:Y:S01]  /*7130*/  LEA R0, R0, UR42, 0x1 ;  /* 0x0000002a00007c11 */ /* 0x000fe2000f8e08ff */
[----:B------:R-:W-:Y:S01]  /*7140*/  FFMA R11, R51, R61, R11 ;  /* 0x0000003d330b7223 */ /* 0x000fe2000000000b */
[----:B------:R-:W-:Y:S01]  /*7150*/  F2FP.BF16.F32.PACK_AB R12, R19, R18 ;  /* 0x00000012130c723e */ /* 0x000fe200000010ff */
[----:B------:R-:W-:Y:S01]  /*7160*/  NOP ;  /* 0x0000000000007918 */ /* 0x000fe20000000000 */
[----:B------:R-:W-:Y:S01]  /*7170*/  F2FP.BF16.F32.PACK_AB R13, R21, R20 ;  /* 0x00000014150d723e */ /* 0x000fe200000010ff */
[----:B------:R-:W-:Y:S01]  /*7180*/  SYNCS.ARRIVE.TRANS64.RED.A1T0 RZ, [UR5], RZ ;  /* 0x000000ffffff79a7 */ /* 0x000fe20008100405 */
[----:B------:R1:W-:Y:S01]  /*7190*/  STSM.16.M88.4 [R0+0x300], R32 ;  /* 0x0003002000007844 */ /* 0x0003e20000000200 */
[----:B------:R-:W-:Y:S01]  /*71a0*/  F2FP.BF16.F32.PACK_AB R14, R23, R22 ;  /* 0x00000016170e723e */ /* 0x000fe200000010ff */
[----:B------:R-:W-:Y:S01]  /*71b0*/  UIADD3 UR16, UPT, UPT, UR44, 0x1, URZ ;  /* 0x000000012c107890 */ /* 0x000fe2000fffe0ff */
[----:B------:R-:W-:Y:S01]  /*71c0*/  F2FP.BF16.F32.PACK_AB R15, R25, R24 ;  /* 0x00000018190f723e */ /* 0x000fe200000010ff */
[----:B------:R-:W-:Y:S01]  /*71d0*/  BSSY.RECONVERGENT B0, `(.L_x_121) ;  /* 0x0000024000007945 */ /* 0x000fe20003800200 */
[----:B------:R-:W-:Y:S02]  /*71e0*/  F2FP.BF16.F32.PACK_AB R4, R5, R4 ;  /* 0x000000040504723e */ /* 0x000fe400000010ff */
[----:B------:R-:W-:Y:S01]  /*71f0*/  F2FP.BF16.F32.PACK_AB R5, R7, R6 ;  /* 0x000000060705723e */ /* 0x000fe200000010ff */
[----:B------:R1:W-:Y:S01]  /*7200*/  STSM.16.M88.4 [R0+0xb00], R12 ;  /* 0x000b000c00007844 */ /* 0x0003e20000000200 */
[----:B------:R-:W-:Y:S02]  /*7210*/  F2FP.BF16.F32.PACK_AB R6, R9, R8 ;  /* 0x000000080906723e */ /* 0x000fe400000010ff */
[----:B------:R-:W-:Y:S05]  /*7220*/  F2FP.BF16.F32.PACK_AB R7, R11, R10 ;  /* 0x0000000a0b07723e */ /* 0x000fea00000010ff */
[----:B------:R1:W-:Y:S01]  /*7230*/  STSM.16.M88.4 [R0+0x1300], R4 ;  /* 0x0013000400007844 */ /* 0x0003e20000000200 */
[----:B------:R-:W-:Y:S01]  /*7240*/  @!PT LDS RZ, [RZ] ;  /* 0x00000000fffff984 */ /* 0x000fe20000000800 */
[----:B------:R-:W-:Y:S01]  /*7250*/  @!PT LDS RZ, [RZ] ;  /* 0x00000000fffff984 */ /* 0x000fe20000000800 */
[----:B------:R-:W-:Y:S01]  /*7260*/  @!PT LDS RZ, [RZ] ;  /* 0x00000000fffff984 */ /* 0x000fe20000000800 */
[----:B------:R-:W-:Y:S01]  /*7270*/  @!PT LDS RZ, [RZ] ;  /* 0x00000000fffff984 */ /* 0x000fe20000000800 */
[----:B------:R2:W-:Y:S07]  /*7280*/  MEMBAR.ALL.CTA ;  /* 0x0000000000007992 */ /* 0x0005ee0000008000 */
[----:B--2---:R-:W2:Y:S02]  /*7290*/  FENCE.VIEW.ASYNC.S ;  /* 0x00000000000073c6 */ /* 0x004ea40000000000 */
[----:B--2---:R-:W-:Y:S06]  /*72a0*/  BAR.SYNC.DEFER_BLOCKING 0x1, 0x80 ;  /* 0x0042000000007b1d */ /* 0x004fec0000010000 */
[----:B------:R-:W-:Y:S05]  /*72b0*/  @P0 BRA `(.L_x_122) ;  /* 0x0000000000540947 */ /* 0x000fea0003800000 */
[----:B------:R-:W-:Y:S01]  /*72c0*/  R2UR UR13, R76 ;  /* 0x000000004c0d72ca */ /* 0x000fe200000e0000 */
[----:B------:R-:W-:Y:S01]  /*72d0*/  UIADD3 UR18, UP0, UPT, UR48, 0x680, URZ ;  /* 0x0000068030127890 */ /* 0x000fe2000ff1e0ff */
[----:B------:R-:W-:Y:S01]  /*72e0*/  R2UR UR14, R77 ;  /* 0x000000004d0e72ca */ /* 0x000fe200000e0000 */
[----:B------:R-:W-:Y:S02]  /*72f0*/  UIMAD UR4, UR44, 0x1800, UR42 ;  /* 0x000018002c0478a4 */ /* 0x000fe4000f8e022a */
[----:B------:R-:W-:Y:S02]  /*7300*/  UIADD3.X UR19, UPT, UPT, URZ, UR49, URZ, UP0, !UPT ;  /* 0x00000031ff137290 */ /* 0x000fe400087fe4ff */
[----:B------:R-:W-:Y:S01]  /*7310*/  UIADD3 UR12, UPT, UPT, UR4, 0x300, URZ ;  /* 0x00000300040c7890 */ /* 0x000fe2000fffe0ff */
[----:B------:R-:W-:Y:S01]  /*7320*/  UMOV UR15, UR36 ;  /* 0x00000024000f7c82 */ /* 0x000fe20008000000 */
[----:B------:R-:W-:Y:S01]  /*7330*/  UIADD3 UR8, UPT, UPT, UR4, 0xb00, URZ ;  /* 0x00000b0004087890 */ /* 0x000fe2000fffe0ff */
[----:B------:R-:W-:Y:S03]  /*7340*/  UMOV UR11, UR36 ;  /* 0x00000024000b7c82 */ /* 0x000fe60008000000 */
[----:B------:R-:W-:Y:S02]  /*7350*/  UIMAD UR13, UR13, 0x30, URZ ;  /* 0x000000300d0d78a4 */ /* 0x000fe4000f8e02ff */
[----:B------:R-:W-:Y:S02]  /*7360*/  USHF.L.U32 UR14, UR14, 0x6, URZ ;  /* 0x000000060e0e7899 */ /* 0x000fe400080006ff */
[----:B------:R-:W-:Y:S02]  /*7370*/  UIADD3 UR9, UPT, UPT, UR13, 0x10, URZ ;  /* 0x000000100d097890 */ /* 0x000fe4000fffe0ff */
[----:B------:R-:W-:Y:S02]  /*7380*/  UIADD3 UR4, UPT, UPT, UR4, 0x1300, URZ ;  /* 0x0000130004047890 */ /* 0x000fe4000fffe0ff */
[----:B------:R-:W-:Y:S01]  /*7390*/  UIADD3 UR5, UPT, UPT, UR13, 0x20, URZ ;  /* 0x000000200d057890 */ /* 0x000fe2000fffe0ff */
[----:B------:R-:W-:Y:S02]  /*73a0*/  UMOV UR10, UR14 ;  /* 0x0000000e000a7c82 */ /* 0x000fe40008000000 */
[----:B------:R2:W-:Y:S01]  /*73b0*/  UTMASTG.3D [UR12], [UR18] ;  /* 0x0000000c120073b5 */ /* 0x0005e20008010000 */
[----:B------:R-:W-:Y:S01]  /*73c0*/  UMOV UR7, UR36 ;  /* 0x0000002400077c82 */ /* 0x000fe20008000000 */
[----:B------:R-:W-:Y:S01]  /*73d0*/  UMOV UR6, UR14 ;  /* 0x0000000e00067c82 */ /* 0x000fe20008000000 */
[----:B------:R2:W-:Y:S03]  /*73e0*/  UTMASTG.3D [UR8], [UR18] ;  /* 0x00000008120073b5 */ /* 0x0005e60008010000 */
[----:B------:R2:W-:Y:S02]  /*73f0*/  UTMASTG.3D [UR4], [UR18] ;  /* 0x00000004120073b5 */ /* 0x0005e40008010000 */
[----:B--2---:R0:W-:Y:S02]  /*7400*/  UTMACMDFLUSH ;  /* 0x00000000000079b7 */ /* 0x0041e40000000000 */
.L_x_122:
[----:B------:R-:W-:Y:S05]  /*7410*/  BSYNC.RECONVERGENT B0 ;  /* 0x0000000000007941 */ /* 0x000fea0003800200 */
.L_x_121:
[----:B------:R-:W-:Y:S04]  /*7420*/  BSSY.RECONVERGENT B0, `(.L_x_123) ;  /* 0x0000003000007945 */ /* 0x000fe80003800200 */
[----:B------:R-:W-:Y:S05]  /*7430*/  @P0 BRA `(.L_x_124) ;  /* 0x0000000000040947 */ /* 0x000fea0003800000 */
[----:B------:R-:W-:Y:S04]  /*7440*/  DEPBAR.LE SB0, 0x0 ;  /* 0x000080000000791a */ /* 0x000fe80000000000 */
.L_x_124:
[----:B------:R-:W-:Y:S05]  /*7450*/  BSYNC.RECONVERGENT B0 ;  /* 0x0000000000007941 */ /* 0x000fea0003800200 */
.L_x_123:
[----:B------:R-:W-:Y:S01]  /*7460*/  BAR.SYNC.DEFER_BLOCKING 0x1, 0x80 ;  /* 0x0042000000007b1d */ /* 0x000fe20000010000 */
[----:B------:R-:W-:Y:S01]  /*7470*/  UIADD3 UR43, UPT, UPT, UR43, 0x1, URZ ;  /* 0x000000012b2b7890 */ /* 0x000fe2000fffe0ff */
[----:B------:R-:W-:Y:S03]  /*7480*/  IADD3 R49, PT, PT, R49, 0x1, RZ ;  /* 0x0000000131317810 */ /* 0x000fe60007ffe0ff */
[----:B------:R-:W-:Y:S09]  /*7490*/  UISETP.NE.AND UP0, UPT, UR43, URZ, UPT ;  /* 0x000000ff2b00728c */ /* 0x000ff2000bf05270 */
[----:B------:R-:W-:Y:S05]  /*74a0*/  BRA.U !UP0, `(.L_x_125) ;  /* 0x0000000108287547 */ /* 0x000fea000b800000 */
[----:B------:R-:W-:Y:S01]  /*74b0*/  ISETP.NE.AND P0, PT, R92, RZ, PT ;  /* 0x000000ff5c00720c */ /* 0x000fe20003f05270 */
[----:B-1----:R-:W-:Y:S11]  /*74c0*/  IMAD.U32 R0, RZ, RZ, UR37 ;  /* 0x00000025ff007e24 */ /* 0x002ff6000f8e00ff */
[----:B------:R-:W-:Y:S01]  /*74d0*/  @!UPT UIADD3 URZ, UPT, UPT, URZ, URZ, URZ ;  /* 0x000000fffffff290 */ /* 0x000fe2000fffe0ff */
[C---:B------:R-:W-:Y:S01]  /*74e0*/  @P0 LEA R2, R85.reuse, UR42, 0x3 ;  /* 0x0000002a55020c11 */ /* 0x040fe2000f8e18ff */
[----:B------:R-:W-:Y:S04]  /*74f0*/  VIADD R85, R85, 0x1 ;  /* 0x0000000155557836 */ /* 0x000fe80000000000 */
[----:B------:R-:W-:Y:S05]  /*7500*/  @P0 VIADD R2, R2, 0x1f0 ;  /* 0x000001f002020836 */ /* 0x000fea0000000000 */
[----:B------:R-:W-:Y:S04]  /*7510*/  @P0 PRMT R0, R0, 0x654, R2 ;  /* 0x0000065400000816 */ /* 0x000fe80000000002 */
[----:B------:R2:W-:Y:S01]  /*7520*/  @P0 SYNCS.ARRIVE.TRANS64.RED.A1T0 RZ, [R0+URZ], RZ ;  /* 0x000000ff00ff09a7 */ /* 0x0005e200081004ff */
[C---:B------:R-:W-:Y:S04]  /*7530*/  ISETP.NE.AND P0, PT, R85.reuse, 0x2, PT ;  /* 0x000000025500780c */ /* 0x040fe80003f05270 */
[----:B------:R-:W-:Y:S09]  /*7540*/  SEL R85, R85, RZ, P0 ;  /* 0x000000ff55557207 */ /* 0x000ff20000000000 */
.L_x_125:
[----:B------:R-:W-:Y:S01]  /*7550*/  ISETP.NE.AND P2, PT, R90, RZ, PT ;  /* 0x000000ff5a00720c */ /* 0x000fe20003f45270 */
[----:B------:R-:W-:Y:S01]  /*7560*/  UISETP.NE.AND UP0, UPT, UR16, 0x2, UPT ;  /* 0x000000021000788c */ /* 0x000fe2000bf05270 */
[----:B------:R-:W-:Y:S01]  /*7570*/  ISETP.NE.AND P0, PT, R91, 0x2, PT ;  /* 0x000000025b00780c */ /* 0x000fe20003f05270 */
[----:B------:R-:W-:Y:S01]  /*7580*/  IMAD.IADD R76, R47, 0x1, R74 ;  /* 0x000000012f4c7824 */ /* 0x000fe200078e024a */
[----:B------:R-:W-:Y:S01]  /*7590*/  ISETP.NE.AND P1, PT, R49, 0x4, PT ;  /* 0x000000043100780c */ /* 0x000fe20003f25270 */
[----:B------:R-:W-:Y:S01]  /*75a0*/  USEL UR4, URZ, 0x1, UP0 ;  /* 0x00000001ff047887 */ /* 0x000fe20008000000 */
[----:B------:R-:W-:Y:S01]  /*75b0*/  SEL R2, RZ, 0x1, P0 ;  /* 0x00000001ff027807 */ /* 0x000fe20000000000 */
[----:B------:R-:W-:Y:S01]  /*75c0*/  USEL UR44, UR16, URZ, UP0 ;  /* 0x000000ff102c7287 */ /* 0x000fe20008000000 */
[----:B-12---:R-:W-:Y:S01]  /*75d0*/  SEL R0, RZ, 0x1, P1 ;  /* 0x00000001ff007807 */ /* 0x006fe20000800000 */
[----:B------:R-:W-:Y:S01]  /*75e0*/  IMAD.IADD R77, R48, 0x1, R75 ;  /* 0x00000001304d7824 */ /* 0x000fe200078e024b */
[----:B------:R-:W-:Y:S02]  /*75f0*/  LOP3.LUT R86, R86, R2, RZ, 0x3c, !PT ;  /* 0x0000000256567212 */ /* 0x000fe400078e3cff */
[----:B------:R-:W-:Y:S02]  /*7600*/  LOP3.LUT R88, R88, UR4, RZ, 0x3c, !PT ;  /* 0x0000000458587c12 */ /* 0x000fe4000f8e3cff */
[----:B------:R-:W-:Y:S02]  /*7610*/  @P2 R2UR UR36, R84 ;  /* 0x00000000542422ca */ /* 0x000fe400000e0000 */
[----:B------:R-:W-:Y:S02]  /*7620*/  LOP3.LUT R87, R87, R0, RZ, 0x3c, !PT ;  /* 0x0000000057577212 */ /* 0x000fe400078e3cff */
[----:B------:R-:W-:Y:S02]  /*7630*/  SEL R91, R91, RZ, P0 ;  /* 0x000000ff5b5b7207 */ /* 0x000fe40000000000 */
[----:B------:R-:W-:Y:S01]  /*7640*/  SEL R49, R49, RZ, P1 ;  /* 0x000000ff31317207 */ /* 0x000fe20000800000 */
[----:B------:R-:W-:Y:S08]  /*7650*/  @P2 BRA `(.L_x_126) ;  /* 0xffffffe4000c2947 */ /* 0x000ff0000383ffff */
[----:B------:R-:W-:-:S09]  /*7660*/  UISETP.NE.AND UP0, UPT, UR46, URZ, UPT ;  /* 0x000000ff2e00728c */ /* 0x000fd2000bf05270 */
[----:B------:R-:W-:Y:S05]  /*7670*/  BRA.U !UP0, `(.L_x_127) ;  /* 0x0000000108487547 */ /* 0x000fea000b800000 */
[----:B------:R-:W1:Y:S02]  /*7680*/  LDCU.64 UR4, c[0x0][0x890] ;  /* 0x00011200ff0477ac */ /* 0x000e640008000a00 */
[----:B-1----:R-:W-:-:S04]  /*7690*/  UISETP.NE.U32.AND UP0, UPT, UR4, URZ, UPT ;  /* 0x000000ff0400728c */ /* 0x002fc8000bf05070 */
[----:B------:R-:W-:-:S09]  /*76a0*/  UISETP.NE.AND.EX UP0, UPT, UR5, URZ, UPT, UP0 ;  /* 0x000000ff0500728c */ /* 0x000fd2000bf05300 */
[----:B------:R-:W-:Y:S05]  /*76b0*/  BRA.U UP0, `(.L_x_128) ;  /* 0x00000001000c7547 */ /* 0x000fea000b800000 */
[----:B------:R-:W-:-:S13]  /*76c0*/  FSETP.NEU.AND P0, PT, R51, RZ, PT ;  /* 0x000000ff3300720b */ /* 0x000fda0003f0d000 */
[----:B------:R-:W-:Y:S05]  /*76d0*/  @!P0 EXIT ;  /* 0x000000000000894d */ /* 0x000fea0003800000 */
[----:B------:R-:W-:Y:S05]  /*76e0*/  BRA `(.L_x_127) ;  /* 0x00000000002c7947 */ /* 0x000fea0003800000 */
.L_x_128:
[----:B------:R-:W-:Y:S01]  /*76f0*/  LOP3.LUT P0, RZ, R78, 0xff, RZ, 0xc0, !PT ;  /* 0x000000ff4eff7812 */ /* 0x000fe2000780c0ff */
[----:B------:R-:W-:-:S12]  /*7700*/  BSSY.RECONVERGENT B0, `(.L_x_127) ;  /* 0x0000009000007945 */ /* 0x000fd80003800200 */
[----:B------:R-:W-:Y:S05]  /*7710*/  @P0 BRA `(.L_x_129) ;  /* 0x0000000000140947 */ /* 0x000fea0003800000 */
[----:B------:R-:W1:Y:S02]  /*7720*/  LDCU.64 UR4, c[0x0][0x888] ;  /* 0x00011100ff0477ac */ /* 0x000e640008000a00 */
[----:B-1----:R-:W-:-:S04]  /*7730*/  ISETP.NE.U32.AND P0, PT, RZ, UR4, PT ;  /* 0x00000004ff007c0c */ /* 0x002fc8000bf05070 */
[----:B------:R-:W-:-:S13]  /*7740*/  ISETP.NE.AND.EX P0, PT, RZ, UR5, PT, P0 ;  /* 0x00000005ff007c0c */ /* 0x000fda000bf05300 */
[----:B------:R-:W-:Y:S05]  /*7750*/  @!P0 EXIT ;  /* 0x000000000000894d */ /* 0x000fea0003800000 */
[----:B------:R-:W-:Y:S05]  /*7760*/  BRA `(.L_x_130) ;  /* 0x0000000000087947 */ /* 0x000fea0003800000 */
.L_x_129:
[----:B------:R-:W-:-:S13]  /*7770*/  FSETP.NEU.AND P0, PT, R51, RZ, PT ;  /* 0x000000ff3300720b */ /* 0x000fda0003f0d000 */
[----:B------:R-:W-:Y:S05]  /*7780*/  @!P0 EXIT ;  /* 0x000000000000894d */ /* 0x000fea0003800000 */
.L_x_130:
[----:B------:R-:W-:Y:S05]  /*7790*/  BSYNC.RECONVERGENT B0 ;  /* 0x0000000000007941 */ /* 0x000fea0003800200 */
.L_x_127:
[----:B------:R-:W-:-:S04]  /*77a0*/  DEPBAR.LE SB0, 0x0 ;  /* 0x000080000000791a */ /* 0x000fc80000000000 */
[----:B------:R-:W-:Y:S05]  /*77b0*/  EXIT ;  /* 0x000000000000794d */ /* 0x000fea0003800000 */
.L_x_20:
[----:B--2---:R2:W1:Y:S02]  /*77c0*/  SYNCS.PHASECHK.TRANS64.TRYWAIT P0, [R2+URZ+0x280], R3 ;  /* 0x00028003020075a7 */ /* 0x00446400080011ff */
[----:B-1----:R-:W-:Y:S05]  /*77d0*/  @!P0 NANOSLEEP.SYNCS 0x989680 ;  /* 0x009896800000895d */ /* 0x002fea0003900000 */
[----:B------:R-:W1:Y:S02]  /*77e0*/  @!P0 SYNCS.PHASECHK.TRANS64 P0, [R2+URZ+0x280], R3 ;  /* 0x00028003020085a7 */ /* 0x000e6400080010ff */
[----:B-1----:R-:W-:Y:S05]  /*77f0*/  @!P0 BRA `(.L_x_20) ;  /* 0xfffffffc00f08947 */ /* 0x002fea000383ffff */
[----:B------:R-:W-:Y:S05]  /*7800*/  BRA `(.L_x_131) ;  /* 0xffffffa000407947 */ /* 0x000fea000383ffff */
.L_x_23:
[----:B-1----:R-:W-:Y:S07]  /*7810*/  MOV R2, UR33 ;  /* 0x0000002100027c02 */ /* 0x002fee0008000f00 */
.L_x_132:
[----:B-1----:R1:W2:Y:S02]  /*7820*/  SYNCS.PHASECHK.TRANS64.TRYWAIT P0, [R2+URZ+0xf0], R4 ;  /* 0x0000f004020075a7 */ /* 0x0022a400080011ff */
[----:B--2---:R-:W-:Y:S05]  /*7830*/  @!P0 NANOSLEEP.SYNCS 0x989680 ;  /* 0x009896800000895d */ /* 0x004fea0003900000 */
[----:B------:R-:W2:Y:S02]  /*7840*/  @!P0 SYNCS.PHASECHK.TRANS64 P0, [R2+URZ+0xf0], R4 ;  /* 0x0000f004020085a7 */ /* 0x000ea400080010ff */
[----:B--2---:R-:W-:Y:S05]  /*7850*/  @!P0 BRA `(.L_x_132) ;  /* 0xfffffffc00f08947 */ /* 0x004fea000383ffff */
[----:B------:R-:W-:Y:S05]  /*7860*/  BRA `(.L_x_22) ;  /* 0xffffffa000907947 */ /* 0x000fea000383ffff */
.L_x_29:
[----:B-1----:R-:W-:Y:S07]  /*7870*/  MOV R2, UR17 ;  /* 0x0000001100027c02 */ /* 0x002fee0008000f00 */
.L_x_133:
[----:B-1----:R1:W2:Y:S02]  /*7880*/  SYNCS.PHASECHK.TRANS64.TRYWAIT P0, [R2+URZ+0xf0], R4 ;  /* 0x0000f004020075a7 */ /* 0x0022a400080011ff */
[----:B--2---:R-:W-:Y:S05]  /*7890*/  @!P0 NANOSLEEP.SYNCS 0x989680 ;  /* 0x009896800000895d */ /* 0x004fea0003900000 */
[----:B------:R-:W2:Y:S02]  /*78a0*/  @!P0 SYNCS.PHASECHK.TRANS64 P0, [R2+URZ+0xf0], R4 ;  /* 0x0000f004020085a7 */ /* 0x000ea400080010ff */
[----:B--2---:R-:W-:Y:S05]  /*78b0*/  @!P0 BRA `(.L_x_133) ;  /* 0xfffffffc00f08947 */ /* 0x004fea000383ffff */
[----:B------:R-:W-:Y:S05]  /*78c0*/  BRA `(.L_x_28) ;  /* 0xffffffa400387947 */ /* 0x000fea000383ffff */
.L_x_33:
[----:B-1----:R1:W2:Y:S02]  /*78d0*/  SYNCS.PHASECHK.TRANS64.TRYWAIT P0, [R2+URZ+0x210], R3 ;  /* 0x00021003020075a7 */ /* 0x0022a400080011ff */
[----:B--2---:R-:W-:Y:S05]  /*78e0*/  @!P0 NANOSLEEP.SYNCS 0x989680 ;  /* 0x009896800000895d */ /* 0x004fea0003900000 */
[----:B------:R-:W2:Y:S02]  /*78f0*/  @!P0 SYNCS.PHASECHK.TRANS64 P0, [R2+URZ+0x210], R3 ;  /* 0x00021003020085a7 */ /* 0x000ea400080010ff */
[----:B--2---:R-:W-:Y:S05]  /*7900*/  @!P0 BRA `(.L_x_33) ;  /* 0xfffffffc00f08947 */ /* 0x004fea000383ffff */
[----:B------:R-:W-:Y:S05]  /*7910*/  BRA `(.L_x_134) ;  /* 0xffffffa400c87947 */ /* 0x000fea000383ffff */
.L_x_37:
[----:B----4-:R-:W-:-:S07]  /*7920*/  MOV R0, UR5 ;  /* 0x0000000500007c02 */ /* 0x010fce0008000f00 */
.L_x_135:
[----:B-1----:R1:W2:Y:S02]  /*7930*/  SYNCS.PHASECHK.TRANS64.TRYWAIT P0, [R0+URZ], R2 ;  /* 0x00000002000075a7 */ /* 0x0022a400080011ff */
[----:B--2---:R-:W-:Y:S05]  /*7940*/  @!P0 NANOSLEEP.SYNCS 0x989680 ;  /* 0x009896800000895d */ /* 0x004fea0003900000 */
[----:B------:R-:W2:Y:S02]  /*7950*/  @!P0 SYNCS.PHASECHK.TRANS64 P0, [R0+URZ], R2 ;  /* 0x00000002000085a7 */ /* 0x000ea400080010ff */
[----:B--2---:R-:W-:Y:S05]  /*7960*/  @!P0 BRA `(.L_x_135) ;  /* 0xfffffffc00f08947 */ /* 0x004fea000383ffff */
[----:B------:R-:W-:Y:S05]  /*7970*/  BRA `(.L_x_136) ;  /* 0xffffffac00387947 */ /* 0x000fea000383ffff */
.L_x_38:
[----:B----4-:R-:W-:-:S07]  /*7980*/  MOV R0, UR5 ;  /* 0x0000000500007c02 */ /* 0x010fce0008000f00 */
.L_x_137:
[----:B-1----:R1:W2:Y:S02]  /*7990*/  SYNCS.PHASECHK.TRANS64.TRYWAIT P0, [R0+URZ], R3 ;  /* 0x00000003000075a7 */ /* 0x0022a400080011ff */
[----:B--2---:R-:W-:Y:S05]  /*79a0*/  @!P0 NANOSLEEP.SYNCS 0x989680 ;  /* 0x009896800000895d */ /* 0x004fea0003900000 */
[----:B------:R-:W2:Y:S02]  /*79b0*/  @!P0 SYNCS.PHASECHK.TRANS64 P0, [R0+URZ], R3 ;  /* 0x00000003000085a7 */ /* 0x000ea400080010ff */
[----:B--2---:R-:W-:Y:S05]  /*79c0*/  @!P0 BRA `(.L_x_137) ;  /* 0xfffffffc00f08947 */ /* 0x004fea000383ffff */
[----:B------:R-:W-:Y:S05]  /*79d0*/  BRA `(.L_x_138) ;  /* 0xffffffac00447947 */ /* 0x000fea000383ffff */
.L_x_39:
[----:B----4-:R-:W-:-:S07]  /*79e0*/  MOV R0, UR5 ;  /* 0x0000000500007c02 */ /* 0x010fce0008000f00 */
.L_x_139:
[----:B-1----:R1:W2:Y:S02]  /*79f0*/  SYNCS.PHASECHK.TRANS64.TRYWAIT P0, [R0+URZ], R3 ;  /* 0x00000003000075a7 */ /* 0x0022a400080011ff */
[----:B--2---:R-:W-:Y:S05]  /*7a00*/  @!P0 NANOSLEEP.SYNCS 0x989680 ;  /* 0x009896800000895d */ /* 0x004fea0003900000 */
[----:B------:R-:W2:Y:S02]  /*7a10*/  @!P0 SYNCS.PHASECHK.TRANS64 P0, [R0+URZ], R3 ;  /* 0x00000003000085a7 */ /* 0x000ea400080010ff */
[----:B--2---:R-:W-:Y:S05]  /*7a20*/  @!P0 BRA `(.L_x_139) ;  /* 0xfffffffc00f08947 */ /* 0x004fea000383ffff */
[----:B------:R-:W-:Y:S05]  /*7a30*/  BRA `(.L_x_140) ;  /* 0xffffffac00507947 */ /* 0x000fea000383ffff */
.L_x_40:
[----:B----4-:R-:W-:-:S07]  /*7a40*/  MOV R0, UR5 ;  /* 0x0000000500007c02 */ /* 0x010fce0008000f00 */
.L_x_141:
[----:B-1----:R1:W2:Y:S02]  /*7a50*/  SYNCS.PHASECHK.TRANS64.TRYWAIT P0, [R0+URZ], R3 ;  /* 0x00000003000075a7 */ /* 0x0022a400080011ff */
[----:B--2---:R-:W-:Y:S05]  /*7a60*/  @!P0 NANOSLEEP.SYNCS 0x989680 ;  /* 0x009896800000895d */ /* 0x004fea0003900000 */
[----:B------:R-:W2:Y:S02]  /*7a70*/  @!P0 SYNCS.PHASECHK.TRANS64 P0, [R0+URZ], R3 ;  /* 0x00000003000085a7 */ /* 0x000ea400080010ff */
[----:B--2---:R-:W-:Y:S05]  /*7a80*/  @!P0 BRA `(.L_x_141) ;  /* 0xfffffffc00f08947 */ /* 0x004fea000383ffff */
[----:B------:R-:W-:Y:S05]  /*7a90*/  BRA `(.L_x_142) ;  /* 0xffffffac005c7947 */ /* 0x000fea000383ffff */
.L_x_41:
[----:B----4-:R-:W-:-:S07]  /*7aa0*/  MOV R0, UR5 ;  /* 0x0000000500007c02 */ /* 0x010fce0008000f00 */
.L_x_143:
[----:B-1----:R1:W2:Y:S02]  /*7ab0*/  SYNCS.PHASECHK.TRANS64.TRYWAIT P0, [R0+URZ], R3 ;  /* 0x00000003000075a7 */ /* 0x0022a400080011ff */
[----:B--2---:R-:W-:Y:S05]  /*7ac0*/  @!P0 NANOSLEEP.SYNCS 0x989680 ;  /* 0x009896800000895d */ /* 0x004fea0003900000 */
[----:B------:R-:W2:Y:S02]  /*7ad0*/  @!P0 SYNCS.PHASECHK.TRANS64 P0, [R0+URZ], R3 ;  /* 0x00000003000085a7 */ /* 0x000ea400080010ff */
[----:B--2---:R-:W-:Y:S05]  /*7ae0*/  @!P0 BRA `(.L_x_143) ;  /* 0xfffffffc00f08947 */ /* 0x004fea000383ffff */
[----:B------:R-:W-:Y:S05]  /*7af0*/  BRA `(.L_x_144) ;  /* 0xffffffac00687947 */ /* 0x000fea000383ffff */
.L_x_42:
[----:B----4-:R-:W-:-:S07]  /*7b00*/  MOV R0, UR5 ;  /* 0x0000000500007c02 */ /* 0x010fce0008000f00 */
.L_x_145:
[----:B-1----:R1:W2:Y:S02]  /*7b10*/  SYNCS.PHASECHK.TRANS64.TRYWAIT P0, [R0+URZ], R3 ;  /* 0x00000003000075a7 */ /* 0x0022a400080011ff */
[----:B--2---:R-:W-:Y:S05]  /*7b20*/  @!P0 NANOSLEEP.SYNCS 0x989680 ;  /* 0x009896800000895d */ /* 0x004fea0003900000 */
[----:B------:R-:W2:Y:S02]  /*7b30*/  @!P0 SYNCS.PHASECHK.TRANS64 P0, [R0+URZ], R3 ;  /* 0x00000003000085a7 */ /* 0x000ea400080010ff */
[----:B--2---:R-:W-:Y:S05]  /*7b40*/  @!P0 BRA `(.L_x_145) ;  /* 0xfffffffc00f08947 */ /* 0x004fea000383ffff */
[----:B------:R-:W-:Y:S05]  /*7b50*/  BRA `(.L_x_146) ;  /* 0xffffffac00747947 */ /* 0x000fea000383ffff */
.L_x_43:
[----:B----4-:R-:W-:-:S07]  /*7b60*/  MOV R0, UR5 ;  /* 0x0000000500007c02 */ /* 0x010fce0008000f00 */
.L_x_147:
[----:B-1----:R1:W2:Y:S02]  /*7b70*/  SYNCS.PHASECHK.TRANS64.TRYWAIT P0, [R0+URZ], R3 ;  /* 0x00000003000075a7 */ /* 0x0022a400080011ff */
[----:B--2---:R-:W-:Y:S05]  /*7b80*/  @!P0 NANOSLEEP.SYNCS 0x989680 ;  /* 0x009896800000895d */ /* 0x004fea0003900000 */
[----:B------:R-:W2:Y:S02]  /*7b90*/  @!P0 SYNCS.PHASECHK.TRANS64 P0, [R0+URZ], R3 ;  /* 0x00000003000085a7 */ /* 0x000ea400080010ff */
[----:B--2---:R-:W-:Y:S05]  /*7ba0*/  @!P0 BRA `(.L_x_147) ;  /* 0xfffffffc00f08947 */ /* 0x004fea000383ffff */
[----:B------:R-:W-:Y:S05]  /*7bb0*/  BRA `(.L_x_148) ;  /* 0xffffffac00807947 */ /* 0x000fea000383ffff */
.L_x_44:
[----:B----4-:R-:W-:-:S07]  /*7bc0*/  MOV R0, UR5 ;  /* 0x0000000500007c02 */ /* 0x010fce0008000f00 */
.L_x_149:
[----:B-1----:R1:W2:Y:S02]  /*7bd0*/  SYNCS.PHASECHK.TRANS64.TRYWAIT P0, [R0+URZ], R3 ;  /* 0x00000003000075a7 */ /* 0x0022a400080011ff */
[----:B--2---:R-:W-:Y:S05]  /*7be0*/  @!P0 NANOSLEEP.SYNCS 0x989680 ;  /* 0x009896800000895d */ /* 0x004fea0003900000 */
[----:B------:R-:W2:Y:S02]  /*7bf0*/  @!P0 SYNCS.PHASECHK.TRANS64 P0, [R0+URZ], R3 ;  /* 0x00000003000085a7 */ /* 0x000ea400080010ff */
[----:B--2---:R-:W-:Y:S05]  /*7c00*/  @!P0 BRA `(.L_x_149) ;  /* 0xfffffffc00f08947 */ /* 0x004fea000383ffff */
[----:B------:R-:W-:Y:S05]  /*7c10*/  BRA `(.L_x_150) ;  /* 0xffffffac008c7947 */ /* 0x000fea000383ffff */
.L_x_45:
[----:B----4-:R-:W-:-:S07]  /*7c20*/  MOV R0, UR5 ;  /* 0x0000000500007c02 */ /* 0x010fce0008000f00 */
.L_x_151:
[----:B-1----:R1:W2:Y:S02]  /*7c30*/  SYNCS.PHASECHK.TRANS64.TRYWAIT P0, [R0+URZ], R3 ;  /* 0x00000003000075a7 */ /* 0x0022a400080011ff */
[----:B--2---:R-:W-:Y:S05]  /*7c40*/  @!P0 NANOSLEEP.SYNCS 0x989680 ;  /* 0x009896800000895d */ /* 0x004fea0003900000 */
[----:B------:R-:W2:Y:S02]  /*7c50*/  @!P0 SYNCS.PHASECHK.TRANS64 P0, [R0+URZ], R3 ;  /* 0x00000003000085a7 */ /* 0x000ea400080010ff */
[----:B--2---:R-:W-:Y:S05]  /*7c60*/  @!P0 BRA `(.L_x_151) ;  /* 0xfffffffc00f08947 */ /* 0x004fea000383ffff */
[----:B------:R-:W-:Y:S05]  /*7c70*/  BRA `(.L_x_152) ;  /* 0xffffffac00987947 */ /* 0x000fea000383ffff */
.L_x_46:
[----:B----4-:R-:W-:-:S07]  /*7c80*/  MOV R0, UR5 ;  /* 0x0000000500007c02 */ /* 0x010fce0008000f00 */
.L_x_153:
[----:B-1----:R1:W2:Y:S02]  /*7c90*/  SYNCS.PHASECHK.TRANS64.TRYWAIT P0, [R0+URZ], R3 ;  /* 0x00000003000075a7 */ /* 0x0022a400080011ff */
[----:B--2---:R-:W-:Y:S05]  /*7ca0*/  @!P0 NANOSLEEP.SYNCS 0x989680 ;  /* 0x009896800000895d */ /* 0x004fea0003900000 */
[----:B------:R-:W2:Y:S02]  /*7cb0*/  @!P0 SYNCS.PHASECHK.TRANS64 P0, [R0+URZ], R3 ;  /* 0x00000003000085a7 */ /* 0x000ea400080010ff */
[----:B--2---:R-:W-:Y:S05]  /*7cc0*/  @!P0 BRA `(.L_x_153) ;  /* 0xfffffffc00f08947 */ /* 0x004fea000383ffff */
[----:B------:R-:W-:Y:S05]  /*7cd0*/  BRA `(.L_x_154) ;  /* 0xffffffac00a47947 */ /* 0x000fea000383ffff */
.L_x_47:
[----:B----4-:R-:W-:-:S07]  /*7ce0*/  MOV R0, UR5 ;  /* 0x0000000500007c02 */ /* 0x010fce0008000f00 */
.L_x_155:
[----:B-1----:R1:W2:Y:S02]  /*7cf0*/  SYNCS.PHASECHK.TRANS64.TRYWAIT P0, [R0+URZ], R3 ;  /* 0x00000003000075a7 */ /* 0x0022a400080011ff */
[----:B--2---:R-:W-:Y:S05]  /*7d00*/  @!P0 NANOSLEEP.SYNCS 0x989680 ;  /* 0x009896800000895d */ /* 0x004fea0003900000 */
[----:B------:R-:W2:Y:S02]  /*7d10*/  @!P0 SYNCS.PHASECHK.TRANS64 P0, [R0+URZ], R3 ;  /* 0x00000003000085a7 */ /* 0x000ea400080010ff */
[----:B--2---:R-:W-:Y:S05]  /*7d20*/  @!P0 BRA `(.L_x_155) ;  /* 0xfffffffc00f08947 */ /* 0x004fea000383ffff */
[----:B------:R-:W-:Y:S05]  /*7d30*/  BRA `(.L_x_156) ;  /* 0xffffffac00b07947 */ /* 0x000fea000383ffff */
.L_x_48:
[----:B----4-:R-:W-:-:S07]  /*7d40*/  MOV R0, UR5 ;  /* 0x0000000500007c02 */ /* 0x010fce0008000f00 */
.L_x_157:
[----:B-1----:R1:W2:Y:S02]  /*7d50*/  SYNCS.PHASECHK.TRANS64.TRYWAIT P0, [R0+URZ], R3 ;  /* 0x00000003000075a7 */ /* 0x0022a400080011ff */
[----:B--2---:R-:W-:Y:S05]  /*7d60*/  @!P0 NANOSLEEP.SYNCS 0x989680 ;  /* 0x009896800000895d */ /* 0x004fea0003900000 */
[----:B------:R-:W2:Y:S02]  /*7d70*/  @!P0 SYNCS.PHASECHK.TRANS64 P0, [R0+URZ], R3 ;  /* 0x00000003000085a7 */ /* 0x000ea400080010ff */
[----:B--2---:R-:W-:Y:S05]  /*7d80*/  @!P0 BRA `(.L_x_157) ;  /* 0xfffffffc00f08947 */ /* 0x004fea000383ffff */
[----:B------:R-:W-:Y:S05]  /*7d90*/  BRA `(.L_x_158) ;  /* 0xffffffac00bc7947 */ /* 0x000fea000383ffff */
.L_x_49:
[----:B----4-:R-:W-:-:S07]  /*7da0*/  MOV R0, UR5 ;  /* 0x0000000500007c02 */ /* 0x010fce0008000f00 */
.L_x_159:
[----:B-1----:R1:W2:Y:S02]  /*7db0*/  SYNCS.PHASECHK.TRANS64.TRYWAIT P0, [R0+URZ], R3 ;  /* 0x00000003000075a7 */ /* 0x0022a400080011ff */
[----:B--2---:R-:W-:Y:S05]  /*7dc0*/  @!P0 NANOSLEEP.SYNCS 0x989680 ;  /* 0x009896800000895d */ /* 0x004fea0003900000 */
[----:B------:R-:W2:Y:S02]  /*7dd0*/  @!P0 SYNCS.PHASECHK.TRANS64 P0, [R0+URZ], R3 ;  /* 0x00000003000085a7 */ /* 0x000ea400080010ff */
[----:B--2---:R-:W-:Y:S05]  /*7de0*/  @!P0 BRA `(.L_x_159) ;  /* 0xfffffffc00f08947 */ /* 0x004fea000383ffff */
[----:B------:R-:W-:Y:S05]  /*7df0*/  BRA `(.L_x_160) ;  /* 0xffffffac00c87947 */ /* 0x000fea000383ffff */
.L_x_50:
[----:B----4-:R-:W-:-:S07]  /*7e00*/  MOV R0, UR5 ;  /* 0x0000000500007c02 */ /* 0x010fce0008000f00 */
.L_x_161:
[----:B-1----:R1:W2:Y:S02]  /*7e10*/  SYNCS.PHASECHK.TRANS64.TRYWAIT P0, [R0+URZ], R3 ;  /* 0x00000003000075a7 */ /* 0x0022a400080011ff */
[----:B--2---:R-:W-:Y:S05]  /*7e20*/  @!P0 NANOSLEEP.SYNCS 0x989680 ;  /* 0x009896800000895d */ /* 0x004fea0003900000 */
[----:B------:R-:W2:Y:S02]  /*7e30*/  @!P0 SYNCS.PHASECHK.TRANS64 P0, [R0+URZ], R3 ;  /* 0x00000003000085a7 */ /* 0x000ea400080010ff */
[----:B--2---:R-:W-:Y:S05]  /*7e40*/  @!P0 BRA `(.L_x_161) ;  /* 0xfffffffc00f08947 */ /* 0x004fea000383ffff */
[----:B------:R-:W-:Y:S05]  /*7e50*/  BRA `(.L_x_162) ;  /* 0xffffffac00d47947 */ /* 0x000fea000383ffff */
.L_x_51:
[----:B----4-:R-:W-:-:S07]  /*7e60*/  MOV R0, UR5 ;  /* 0x0000000500007c02 */ /* 0x010fce0008000f00 */
.L_x_163:
[----:B-1----:R1:W2:Y:S02]  /*7e70*/  SYNCS.PHASECHK.TRANS64.TRYWAIT P0, [R0+URZ], R3 ;  /* 0x00000003000075a7 */ /* 0x0022a400080011ff */
[----:B--2---:R-:W-:Y:S05]  /*7e80*/  @!P0 NANOSLEEP.SYNCS 0x989680 ;  /* 0x009896800000895d */ /* 0x004fea0003900000 */
[----:B------:R-:W2:Y:S02]  /*7e90*/  @!P0 SYNCS.PHASECHK.TRANS64 P0, [R0+URZ], R3 ;  /* 0x00000003000085a7 */ /* 0x000ea400080010ff */
[----:B--2---:R-:W-:Y:S05]  /*7ea0*/  @!P0 BRA `(.L_x_163) ;  /* 0xfffffffc00f08947 */ /* 0x004fea000383ffff */
[----:B------:R-:W-:Y:S05]  /*7eb0*/  BRA `(.L_x_164) ;  /* 0xffffffac00e07947 */ /* 0x000fea000383ffff */
.L_x_52:
[----:B----4-:R-:W-:-:S07]  /*7ec0*/  MOV R0, UR5 ;  /* 0x0000000500007c02 */ /* 0x010fce0008000f00 */
.L_x_165:
[----:B-1----:R1:W2:Y:S02]  /*7ed0*/  SYNCS.PHASECHK.TRANS64.TRYWAIT P0, [R0+URZ], R3 ;  /* 0x00000003000075a7 */ /* 0x0022a400080011ff */
[----:B--2---:R-:W-:Y:S05]  /*7ee0*/  @!P0 NANOSLEEP.SYNCS 0x989680 ;  /* 0x009896800000895d */ /* 0x004fea0003900000 */
[----:B------:R-:W2:Y:S02]  /*7ef0*/  @!P0 SYNCS.PHASECHK.TRANS64 P0, [R0+URZ], R3 ;  /* 0x00000003000085a7 */ /* 0x000ea400080010ff */
[----:B--2---:R-:W-:Y:S05]  /*7f00*/  @!P0 BRA `(.L_x_165) ;  /* 0xfffffffc00f08947 */ /* 0x004fea000383ffff */
[----:B------:R-:W-:Y:S05]  /*7f10*/  BRA `(.L_x_166) ;  /* 0xffffffac00ec7947 */ /* 0x000fea000383ffff */
.L_x_53:
[----:B----4-:R-:W-:-:S07]  /*7f20*/  MOV R0, UR5 ;  /* 0x0000000500007c02 */ /* 0x010fce0008000f00 */
.L_x_167:
[----:B-1----:R1:W2:Y:S02]  /*7f30*/  SYNCS.PHASECHK.TRANS64.TRYWAIT P0, [R0+URZ], R3 ;  /* 0x00000003000075a7 */ /* 0x0022a400080011ff */
[----:B--2---:R-:W-:Y:S05]  /*7f40*/  @!P0 NANOSLEEP.SYNCS 0x989680 ;  /* 0x009896800000895d */ /* 0x004fea0003900000 */
[----:B------:R-:W2:Y:S02]  /*7f50*/  @!P0 SYNCS.PHASECHK.TRANS64 P0, [R0+URZ], R3 ;  /* 0x00000003000085a7 */ /* 0x000ea400080010ff */
[----:B--2---:R-:W-:Y:S05]  /*7f60*/  @!P0 BRA `(.L_x_167) ;  /* 0xfffffffc00f08947 */ /* 0x004fea000383ffff */
[----:B------:R-:W-:Y:S05]  /*7f70*/  BRA `(.L_x_168) ;  /* 0xffffffac00f87947 */ /* 0x000fea000383ffff */
.L_x_54:
[----:B----4-:R-:W-:-:S07]  /*7f80*/  MOV R0, UR5 ;  /* 0x0000000500007c02 */ /* 0x010fce0008000f00 */
.L_x_169:
[----:B-1----:R1:W2:Y:S02]  /*7f90*/  SYNCS.PHASECHK.TRANS64.TRYWAIT P0, [R0+URZ], R3 ;  /* 0x00000003000075a7 */ /* 0x0022a400080011ff */
[----:B--2---:R-:W-:Y:S05]  /*7fa0*/  @!P0 NANOSLEEP.SYNCS 0x989680 ;  /* 0x009896800000895d */ /* 0x004fea0003900000 */
[----:B------:R-:W2:Y:S02]  /*7fb0*/  @!P0 SYNCS.PHASECHK.TRANS64 P0, [R0+URZ], R3 ;  /* 0x00000003000085a7 */ /* 0x000ea400080010ff */
[----:B--2---:R-:W-:Y:S05]  /*7fc0*/  @!P0 BRA `(.L_x_169) ;  /* 0xfffffffc00f08947 */ /* 0x004fea000383ffff */
[----:B------:R-:W-:Y:S05]  /*7fd0*/  BRA `(.L_x_170) ;  /* 0xffffffb000047947 */ /* 0x000fea000383ffff */
.L_x_55:
[----:B----4-:R-:W-:-:S07]  /*7fe0*/  MOV R0, UR5 ;  /* 0x0000000500007c02 */ /* 0x010fce0008000f00 */
.L_x_171:
[----:B-1----:R1:W2:Y:S02]  /*7ff0*/  SYNCS.PHASECHK.TRANS64.TRYWAIT P0, [R0+URZ], R3 ;  /* 0x00000003000075a7 */ /* 0x0022a400080011ff */
[----:B--2---:R-:W-:Y:S05]  /*8000*/  @!P0 NANOSLEEP.SYNCS 0x989680 ;  /* 0x009896800000895d */ /* 0x004fea0003900000 */
[----:B------:R-:W2:Y:S02]  /*8010*/  @!P0 SYNCS.PHASECHK.TRANS64 P0, [R0+URZ], R3 ;  /* 0x00000003000085a7 */ /* 0x000ea400080010ff */
[----:B--2---:R-:W-:Y:S05]  /*8020*/  @!P0 BRA `(.L_x_171) ;  /* 0xfffffffc00f08947 */ /* 0x004fea000383ffff */
[----:B------:R-:W-:Y:S05]  /*8030*/  BRA `(.L_x_172) ;  /* 0xffffffb000107947 */ /* 0x000fea000383ffff */
.L_x_56:
[----:B----4-:R-:W-:-:S07]  /*8040*/  MOV R0, UR5 ;  /* 0x0000000500007c02 */ /* 0x010fce0008000f00 */
.L_x_173:
[----:B-1----:R1:W2:Y:S02]  /*8050*/  SYNCS.PHASECHK.TRANS64.TRYWAIT P0, [R0+URZ], R3 ;  /* 0x00000003000075a7 */ /* 0x0022a400080011ff */
[----:B--2---:R-:W-:Y:S05]  /*8060*/  @!P0 NANOSLEEP.SYNCS 0x989680 ;  /* 0x009896800000895d */ /* 0x004fea0003900000 */
[----:B------:R-:W2:Y:S02]  /*8070*/  @!P0 SYNCS.PHASECHK.TRANS64 P0, [R0+URZ], R3 ;  /* 0x00000003000085a7 */ /* 0x000ea400080010ff */
[----:B--2---:R-:W-:Y:S05]  /*8080*/  @!P0 BRA `(.L_x_173) ;  /* 0xfffffffc00f08947 */ /* 0x004fea000383ffff */
[----:B------:R-:W-:Y:S05]  /*8090*/  BRA `(.L_x_174) ;  /* 0xffffffb0001c7947 */ /* 0x000fea000383ffff */
.L_x_57:
[----:B----4-:R-:W-:-:S07]  /*80a0*/  MOV R0, UR5 ;  /* 0x0000000500007c02 */ /* 0x010fce0008000f00 */
.L_x_175:
[----:B-1----:R1:W2:Y:S02]  /*80b0*/  SYNCS.PHASECHK.TRANS64.TRYWAIT P0, [R0+URZ], R3 ;  /* 0x00000003000075a7 */ /* 0x0022a400080011ff */
[----:B--2---:R-:W-:Y:S05]  /*80c0*/  @!P0 NANOSLEEP.SYNCS 0x989680 ;  /* 0x009896800000895d */ /* 0x004fea0003900000 */
[----:B------:R-:W2:Y:S02]  /*80d0*/  @!P0 SYNCS.PHASECHK.TRANS64 P0, [R0+URZ], R3 ;  /* 0x00000003000085a7 */ /* 0x000ea400080010ff */
[----:B--2---:R-:W-:Y:S05]  /*80e0*/  @!P0 BRA `(.L_x_175) ;  /* 0xfffffffc00f08947 */ /* 0x004fea000383ffff */
[----:B------:R-:W-:Y:S05]  /*80f0*/  BRA `(.L_x_176) ;  /* 0xffffffb000287947 */ /* 0x000fea000383ffff */
.L_x_58:
[----:B----4-:R-:W-:-:S07]  /*8100*/  MOV R0, UR5 ;  /* 0x0000000500007c02 */ /* 0x010fce0008000f00 */
.L_x_177:
[----:B-1----:R1:W2:Y:S02]  /*8110*/  SYNCS.PHASECHK.TRANS64.TRYWAIT P0, [R0+URZ], R3 ;  /* 0x00000003000075a7 */ /* 0x0022a400080011ff */
[----:B--2---:R-:W-:Y:S05]  /*8120*/  @!P0 NANOSLEEP.SYNCS 0x989680 ;  /* 0x009896800000895d */ /* 0x004fea0003900000 */
[----:B------:R-:W2:Y:S02]  /*8130*/  @!P0 SYNCS.PHASECHK.TRANS64 P0, [R0+URZ], R3 ;  /* 0x00000003000085a7 */ /* 0x000ea400080010ff */
[----:B--2---:R-:W-:Y:S05]  /*8140*/  @!P0 BRA `(.L_x_177) ;  /* 0xfffffffc00f08947 */ /* 0x004fea000383ffff */
[----:B------:R-:W-:Y:S05]  /*8150*/  BRA `(.L_x_178) ;  /* 0xffffffb000347947 */ /* 0x000fea000383ffff */
.L_x_59:
[----:B----4-:R-:W-:-:S07]  /*8160*/  MOV R0, UR5 ;  /* 0x0000000500007c02 */ /* 0x010fce0008000f00 */
.L_x_179:
[----:B-1----:R1:W2:Y:S02]  /*8170*/  SYNCS.PHASECHK.TRANS64.TRYWAIT P0, [R0+URZ], R3 ;  /* 0x00000003000075a7 */ /* 0x0022a400080011ff */
[----:B--2---:R-:W-:Y:S05]  /*8180*/  @!P0 NANOSLEEP.SYNCS 0x989680 ;  /* 0x009896800000895d */ /* 0x004fea0003900000 */
[----:B------:R-:W2:Y:S02]  /*8190*/  @!P0 SYNCS.PHASECHK.TRANS64 P0, [R0+URZ], R3 ;  /* 0x00000003000085a7 */ /* 0x000ea400080010ff */
[----:B--2---:R-:W-:Y:S05]  /*81a0*/  @!P0 BRA `(.L_x_179) ;  /* 0xfffffffc00f08947 */ /* 0x004fea000383ffff */
[----:B------:R-:W-:Y:S05]  /*81b0*/  BRA `(.L_x_180) ;  /* 0xffffffb000407947 */ /* 0x000fea000383ffff */
.L_x_60:
[----:B----4-:R-:W-:-:S07]  /*81c0*/  MOV R0, UR5 ;  /* 0x0000000500007c02 */ /* 0x010fce0008000f00 */
.L_x_181:
[----:B-1----:R1:W2:Y:S02]  /*81d0*/  SYNCS.PHASECHK.TRANS64.TRYWAIT P0, [R0+URZ], R3 ;  /* 0x00000003000075a7 */ /* 0x0022a400080011ff */
[----:B--2---:R-:W-:Y:S05]  /*81e0*/  @!P0 NANOSLEEP.SYNCS 0x989680 ;  /* 0x009896800000895d */ /* 0x004fea0003900000 */
[----:B------:R-:W2:Y:S02]  /*81f0*/  @!P0 SYNCS.PHASECHK.TRANS64 P0, [R0+URZ], R3 ;  /* 0x00000003000085a7 */ /* 0x000ea400080010ff */
[----:B--2---:R-:W-:Y:S05]  /*8200*/  @!P0 BRA `(.L_x_181) ;  /* 0xfffffffc00f08947 */ /* 0x004fea000383ffff */
[----:B------:R-:W-:Y:S05]  /*8210*/  BRA `(.L_x_182) ;  /* 0xffffffb0004c7947 */ /* 0x000fea000383ffff */
.L_x_61:
[----:B----4-:R-:W-:-:S07]  /*8220*/  MOV R0, UR5 ;  /* 0x0000000500007c02 */ /* 0x010fce0008000f00 */
.L_x_183:
[----:B-1----:R1:W2:Y:S02]  /*8230*/  SYNCS.PHASECHK.TRANS64.TRYWAIT P0, [R0+URZ], R3 ;  /* 0x00000003000075a7 */ /* 0x0022a400080011ff */
[----:B--2---:R-:W-:Y:S05]  /*8240*/  @!P0 NANOSLEEP.SYNCS 0x989680 ;  /* 0x009896800000895d */ /* 0x004fea0003900000 */
[----:B------:R-:W2:Y:S02]  /*8250*/  @!P0 SYNCS.PHASECHK.TRANS64 P0, [R0+URZ], R3 ;  /* 0x00000003000085a7 */ /* 0x000ea400080010ff */
[----:B--2---:R-:W-:Y:S05]  /*8260*/  @!P0 BRA `(.L_x_183) ;  /* 0xfffffffc00f08947 */ /* 0x004fea000383ffff */
[----:B------:R-:W-:Y:S05]  /*8270*/  BRA `(.L_x_184) ;  /* 0xffffffb000587947 */ /* 0x000fea000383ffff */
.L_x_62:
[----:B----4-:R-:W-:-:S07]  /*8280*/  MOV R0, UR5 ;  /* 0x0000000500007c02 */ /* 0x010fce0008000f00 */
.L_x_185:
[----:B-1----:R1:W2:Y:S02]  /*8290*/  SYNCS.PHASECHK.TRANS64.TRYWAIT P0, [R0+URZ], R3 ;  /* 0x00000003000075a7 */ /* 0x0022a400080011ff */
[----:B--2---:R-:W-:Y:S05]  /*82a0*/  @!P0 NANOSLEEP.SYNCS 0x989680 ;  /* 0x009896800000895d */ /* 0x004fea0003900000 */
[----:B------:R-:W2:Y:S02]  /*82b0*/  @!P0 SYNCS.PHASECHK.TRANS64 P0, [R0+URZ], R3 ;  /* 0x00000003000085a7 */ /* 0x000ea400080010ff */
[----:B--2---:R-:W-:Y:S05]  /*82c0*/  @!P0 BRA `(.L_x_185) ;  /* 0xfffffffc00f08947 */ /* 0x004fea000383ffff */
[----:B------:R-:W-:Y:S05]  /*82d0*/  BRA `(.L_x_186) ;  /* 0xffffffb000647947 */ /* 0x000fea000383ffff */
.L_x_63:
[----:B----4-:R-:W-:-:S07]  /*82e0*/  MOV R0, UR5 ;  /* 0x0000000500007c02 */ /* 0x010fce0008000f00 */
.L_x_187:
[----:B-1----:R1:W2:Y:S02]  /*82f0*/  SYNCS.PHASECHK.TRANS64.TRYWAIT P0, [R0+URZ], R3 ;  /* 0x00000003000075a7 */ /* 0x0022a400080011ff */
[----:B--2---:R-:W-:Y:S05]  /*8300*/  @!P0 NANOSLEEP.SYNCS 0x989680 ;  /* 0x009896800000895d */ /* 0x004fea0003900000 */
[----:B------:R-:W2:Y:S02]  /*8310*/  @!P0 SYNCS.PHASECHK.TRANS64 P0, [R0+URZ], R3 ;  /* 0x00000003000085a7 */ /* 0x000ea400080010ff */
[----:B--2---:R-:W-:Y:S05]  /*8320*/  @!P0 BRA `(.L_x_187) ;  /* 0xfffffffc00f08947 */ /* 0x004fea000383ffff */
[----:B------:R-:W-:Y:S05]  /*8330*/  BRA `(.L_x_188) ;  /* 0xffffffb000707947 */ /* 0x000fea000383ffff */
.L_x_64:
[----:B----4-:R-:W-:-:S07]  /*8340*/  MOV R0, UR5 ;  /* 0x0000000500007c02 */ /* 0x010fce0008000f00 */
.L_x_189:
[----:B-1----:R1:W2:Y:S02]  /*8350*/  SYNCS.PHASECHK.TRANS64.TRYWAIT P0, [R0+URZ], R3 ;  /* 0x00000003000075a7 */ /* 0x0022a400080011ff */
[----:B--2---:R-:W-:Y:S05]  /*8360*/  @!P0 NANOSLEEP.SYNCS 0x989680 ;  /* 0x009896800000895d */ /* 0x004fea0003900000 */
[----:B------:R-:W2:Y:S02]  /*8370*/  @!P0 SYNCS.PHASECHK.TRANS64 P0, [R0+URZ], R3 ;  /* 0x00000003000085a7 */ /* 0x000ea400080010ff */
[----:B--2---:R-:W-:Y:S05]  /*8380*/  @!P0 BRA `(.L_x_189) ;  /* 0xfffffffc00f08947 */ /* 0x004fea000383ffff */
[----:B------:R-:W-:Y:S05]  /*8390*/  BRA `(.L_x_190) ;  /* 0xffffffb0007c7947 */ /* 0x000fea000383ffff */
.L_x_65:
[----:B----4-:R-:W-:-:S07]  /*83a0*/  MOV R0, UR5 ;  /* 0x0000000500007c02 */ /* 0x010fce0008000f00 */
.L_x_191:
[----:B-1----:R1:W2:Y:S02]  /*83b0*/  SYNCS.PHASECHK.TRANS64.TRYWAIT P0, [R0+URZ], R3 ;  /* 0x00000003000075a7 */ /* 0x0022a400080011ff */
[----:B--2---:R-:W-:Y:S05]  /*83c0*/  @!P0 NANOSLEEP.SYNCS 0x989680 ;  /* 0x009896800000895d */ /* 0x004fea0003900000 */
[----:B------:R-:W2:Y:S02]  /*83d0*/  @!P0 SYNCS.PHASECHK.TRANS64 P0, [R0+URZ], R3 ;  /* 0x00000003000085a7 */ /* 0x000ea400080010ff */
[----:B--2---:R-:W-:Y:S05]  /*83e0*/  @!P0 BRA `(.L_x_191) ;  /* 0xfffffffc00f08947 */ /* 0x004fea000383ffff */
[----:B------:R-:W-:Y:S05]  /*83f0*/  BRA `(.L_x_192) ;  /* 0xffffffb000887947 */ /* 0x000fea000383ffff */
.L_x_68:
[----:B-1----:R1:W2:Y:S02]  /*8400*/  SYNCS.PHASECHK.TRANS64.TRYWAIT P0, [R0+URZ+0x270], R4 ;  /* 0x00027004000075a7 */ /* 0x0022a400080011ff */
[----:B--2---:R-:W-:Y:S05]  /*8410*/  @!P0 NANOSLEEP.SYNCS 0x989680 ;  /* 0x009896800000895d */ /* 0x004fea0003900000 */
[----:B------:R-:W2:Y:S02]  /*8420*/  @!P0 SYNCS.PHASECHK.TRANS64 P0, [R0+URZ+0x270], R4 ;  /* 0x00027004000085a7 */ /* 0x000ea400080010ff */
[----:B--2---:R-:W-:Y:S05]  /*8430*/  @!P0 BRA `(.L_x_68) ;  /* 0xfffffffc00f08947 */ /* 0x004fea000383ffff */
[----:B------:R-:W-:Y:S05]  /*8440*/  BRA `(.L_x_193) ;  /* 0xffffffb000e47947 */ /* 0x000fea000383ffff */
.L_x_69:
[----:B------:R-:W-:-:S07]  /*8450*/  MOV R0, UR5 ;  /* 0x0000000500007c02 */ /* 0x000fce0008000f00 */
.L_x_194:
[----:B-1----:R1:W2:Y:S02]  /*8460*/  SYNCS.PHASECHK.TRANS64.TRYWAIT P0, [R0+URZ+0x220], R5 ;  /* 0x00022005000075a7 */ /* 0x0022a400080011ff */
[----:B--2---:R-:W-:Y:S05]  /*8470*/  @!P0 NANOSLEEP.SYNCS 0x989680 ;  /* 0x009896800000895d */ /* 0x004fea0003900000 */
[----:B------:R-:W2:Y:S02]  /*8480*/  @!P0 SYNCS.PHASECHK.TRANS64 P0, [R0+URZ+0x220], R5 ;  /* 0x00022005000085a7 */ /* 0x000ea400080010ff */
[----:B--2---:R-:W-:Y:S05]  /*8490*/  @!P0 BRA `(.L_x_194) ;  /* 0xfffffffc00f08947 */ /* 0x004fea000383ffff */
[----:B------:R-:W-:Y:S05]  /*84a0*/  BRA `(.L_x_195) ;  /* 0xffffffb000f47947 */ /* 0x000fea000383ffff */
.L_x_70:
[----:B-1----:R1:W2:Y:S02]  /*84b0*/  SYNCS.PHASECHK.TRANS64.TRYWAIT P1, [R0+URZ+0x210], R4 ;  /* 0x00021004000075a7 */ /* 0x0022a400080211ff */
[----:B--2---:R-:W-:Y:S05]  /*84c0*/  @!P1 NANOSLEEP.SYNCS 0x989680 ;  /* 0x009896800000995d */ /* 0x004fea0003900000 */
[----:B------:R-:W2:Y:S02]  /*84d0*/  @!P1 SYNCS.PHASECHK.TRANS64 P1, [R0+URZ+0x210], R4 ;  /* 0x00021004000095a7 */ /* 0x000ea400080210ff */
[----:B--2---:R-:W-:Y:S05]  /*84e0*/  @!P1 BRA `(.L_x_70) ;  /* 0xfffffffc00f09947 */ /* 0x004fea000383ffff */
[----:B------:R-:W-:Y:S05]  /*84f0*/  BRA `(.L_x_196) ;  /* 0xffffffb400247947 */ /* 0x000fea000383ffff */
.L_x_73:
[----:B------:R-:W-:-:S07]  /*8500*/  MOV R0, UR5 ;  /* 0x0000000500007c02 */ /* 0x000fce0008000f00 */
.L_x_197:
[----:B-1----:R1:W2:Y:S02]  /*8510*/  SYNCS.PHASECHK.TRANS64.TRYWAIT P0, [R0+URZ+0x220], R2 ;  /* 0x00022002000075a7 */ /* 0x0022a400080011ff */
[----:B--2---:R-:W-:Y:S05]  /*8520*/  @!P0 NANOSLEEP.SYNCS 0x989680 ;  /* 0x009896800000895d */ /* 0x004fea0003900000 */
[----:B------:R-:W2:Y:S02]  /*8530*/  @!P0 SYNCS.PHASECHK.TRANS64 P0, [R0+URZ+0x220], R2 ;  /* 0x00022002000085a7 */ /* 0x000ea400080010ff */
[----:B--2---:R-:W-:Y:S05]  /*8540*/  @!P0 BRA `(.L_x_197) ;  /* 0xfffffffc00f08947 */ /* 0x004fea000383ffff */
[----:B------:R-:W-:Y:S05]  /*8550*/  BRA `(.L_x_72) ;  /* 0xffffffb400787947 */ /* 0x000fea000383ffff */
.L_x_80:
[----:B-1----:R1:W2:Y:S02]  /*8560*/  SYNCS.PHASECHK.TRANS64.TRYWAIT P1, [R0+URZ+0x210], R2 ;  /* 0x00021002000075a7 */ /* 0x0022a400080211ff */
[----:B--2---:R-:W-:Y:S05]  /*8570*/  @!P1 NANOSLEEP.SYNCS 0x989680 ;  /* 0x009896800000995d */ /* 0x004fea0003900000 */
[----:B------:R-:W2:Y:S02]  /*8580*/  @!P1 SYNCS.PHASECHK.TRANS64 P1, [R0+URZ+0x210], R2 ;  /* 0x00021002000095a7 */ /* 0x000ea400080210ff */
[----:B--2---:R-:W-:Y:S05]  /*8590*/  @!P1 BRA `(.L_x_80) ;  /* 0xfffffffc00f09947 */ /* 0x004fea000383ffff */
[----:B------:R-:W-:Y:S05]  /*85a0*/  BRA `(.L_x_198) ;  /* 0xffffffb800d87947 */ /* 0x000fea000383ffff */
.L_x_81:
[----:B------:R-:W-:-:S07]  /*85b0*/  MOV R2, UR14 ;  /* 0x0000000e00027c02 */ /* 0x000fce0008000f00 */
.L_x_199:
[----:B-1----:R1:W2:Y:S02]  /*85c0*/  SYNCS.PHASECHK.TRANS64.TRYWAIT P0, [R2+URZ+0x250], R0 ;  /* 0x00025000020075a7 */ /* 0x0022a400080011ff */
[----:B--2---:R-:W-:Y:S05]  /*85d0*/  @!P0 NANOSLEEP.SYNCS 0x989680 ;  /* 0x009896800000895d */ /* 0x004fea0003900000 */
[----:B------:R-:W2:Y:S02]  /*85e0*/  @!P0 SYNCS.PHASECHK.TRANS64 P0, [R2+URZ+0x250], R0 ;  /* 0x00025000020085a7 */ /* 0x000ea400080010ff */
[----:B--2---:R-:W-:Y:S05]  /*85f0*/  @!P0 BRA `(.L_x_199) ;  /* 0xfffffffc00f08947 */ /* 0x004fea000383ffff */
[----:B------:R-:W-:Y:S05]  /*8600*/  BRA `(.L_x_200) ;  /* 0xffffffbc00247947 */ /* 0x000fea000383ffff */
.L_x_84:
[----:B------:R-:W-:Y:S07]  /*8610*/  MOV R0, UR7 ;  /* 0x0000000700007c02 */ /* 0x000fee0008000f00 */
.L_x_201:
[----:B-1----:R1:W2:Y:S02]  /*8620*/  SYNCS.PHASECHK.TRANS64.TRYWAIT P0, [R0+URZ], R2 ;  /* 0x00000002000075a7 */ /* 0x0022a400080011ff */
[----:B--2---:R-:W-:Y:S05]  /*8630*/  @!P0 NANOSLEEP.SYNCS 0x989680 ;  /* 0x009896800000895d */ /* 0x004fea0003900000 */
[----:B------:R-:W2:Y:S02]  /*8640*/  @!P0 SYNCS.PHASECHK.TRANS64 P0, [R0+URZ], R2 ;  /* 0x00000002000085a7 */ /* 0x000ea400080010ff */
[----:B--2---:R-:W-:Y:S05]  /*8650*/  @!P0 BRA `(.L_x_201) ;  /* 0xfffffffc00f08947 */ /* 0x004fea000383ffff */
[----:B------:R-:W-:Y:S05]  /*8660*/  BRA `(.L_x_83) ;  /* 0xffffffbc00407947 */ /* 0x000fea000383ffff */
.L_x_87:
[----:B------:R-:W-:-:S07]  /*8670*/  MOV R0, UR5 ;  /* 0x0000000500007c02 */ /* 0x000fce0008000f00 */
.L_x_202:
[----:B--2---:R2:W3:Y:S02]  /*8680*/  SYNCS.PHASECHK.TRANS64.TRYWAIT P0, [R0+URZ], R2 ;  /* 0x00000002000075a7 */ /* 0x0044e400080011ff */
[----:B---3--:R-:W-:Y:S05]  /*8690*/  @!P0 NANOSLEEP.SYNCS 0x989680 ;  /* 0x009896800000895d */ /* 0x008fea0003900000 */
[----:B------:R-:W3:Y:S02]  /*86a0*/  @!P0 SYNCS.PHASECHK.TRANS64 P0, [R0+URZ], R2 ;  /* 0x00000002000085a7 */ /* 0x000ee400080010ff */
[----:B---3--:R-:W-:Y:S05]  /*86b0*/  @!P0 BRA `(.L_x_202) ;  /* 0xfffffffc00f08947 */ /* 0x008fea000383ffff */
[----:B------:R-:W-:Y:S05]  /*86c0*/  BRA `(.L_x_203) ;  /* 0xffffffbc00f47947 */ /* 0x000fea000383ffff */
.L_x_88:
[----:B------:R-:W-:-:S07]  /*86d0*/  MOV R0, UR5 ;  /* 0x0000000500007c02 */ /* 0x000fce0008000f00 */
.L_x_204:
[----:B--2---:R2:W3:Y:S02]  /*86e0*/  SYNCS.PHASECHK.TRANS64.TRYWAIT P0, [R0+URZ], R3 ;  /* 0x00000003000075a7 */ /* 0x0044e400080011ff */
[----:B---3--:R-:W-:Y:S05]  /*86f0*/  @!P0 NANOSLEEP.SYNCS 0x989680 ;  /* 0x009896800000895d */ /* 0x008fea0003900000 */
[----:B------:R-:W3:Y:S02]  /*8700*/  @!P0 SYNCS.PHASECHK.TRANS64 P0, [R0+URZ], R3 ;  /* 0x00000003000085a7 */ /* 0x000ee400080010ff */
[----:B---3--:R-:W-:Y:S05]  /*8710*/  @!P0 BRA `(.L_x_204) ;  /* 0xfffffffc00f08947 */ /* 0x008fea000383ffff */
[----:B------:R-:W-:Y:S05]  /*8720*/  BRA `(.L_x_205) ;  /* 0xffffffc000007947 */ /* 0x000fea000383ffff */
.L_x_89:
[----:B------:R-:W-:-:S07]  /*8730*/  MOV R0, UR5 ;  /* 0x0000000500007c02 */ /* 0x000fce0008000f00 */
.L_x_206:
[----:B--2---:R2:W3:Y:S02]  /*8740*/  SYNCS.PHASECHK.TRANS64.TRYWAIT P0, [R0+URZ], R3 ;  /* 0x00000003000075a7 */ /* 0x0044e400080011ff */
[----:B---3--:R-:W-:Y:S05]  /*8750*/  @!P0 NANOSLEEP.SYNCS 0x989680 ;  /* 0x009896800000895d */ /* 0x008fea0003900000 */
[----:B------:R-:W3:Y:S02]  /*8760*/  @!P0 SYNCS.PHASECHK.TRANS64 P0, [R0+URZ], R3 ;  /* 0x00000003000085a7 */ /* 0x000ee400080010ff */
[----:B---3--:R-:W-:Y:S05]  /*8770*/  @!P0 BRA `(.L_x_206) ;  /* 0xfffffffc00f08947 */ /* 0x008fea000383ffff */
[----:B------:R-:W-:Y:S05]  /*8780*/  BRA `(.L_x_207) ;  /* 0xffffffc0000c7947 */ /* 0x000fea000383ffff */
.L_x_90:
[----:B--2---:R-:W-:-:S07]  /*8790*/  MOV R0, UR6 ;  /* 0x0000000600007c02 */ /* 0x004fce0008000f00 */
.L_x_208:
[----:B--2---:R2:W3:Y:S02]  /*87a0*/  SYNCS.PHASECHK.TRANS64.TRYWAIT P0, [R0+URZ], R2 ;  /* 0x00000002000075a7 */ /* 0x0044e400080011ff */
[----:B---3--:R-:W-:Y:S05]  /*87b0*/  @!P0 NANOSLEEP.SYNCS 0x989680 ;  /* 0x009896800000895d */ /* 0x008fea0003900000 */
[----:B------:R-:W3:Y:S02]  /*87c0*/  @!P0 SYNCS.PHASECHK.TRANS64 P0, [R0+URZ], R2 ;  /* 0x00000002000085a7 */ /* 0x000ee400080010ff */
[----:B---3--:R-:W-:Y:S05]  /*87d0*/  @!P0 BRA `(.L_x_208) ;  /* 0xfffffffc00f08947 */ /* 0x008fea000383ffff */
[----:B------:R-:W-:Y:S05]  /*87e0*/  BRA `(.L_x_209) ;  /* 0xffffffc000187947 */ /* 0x000fea000383ffff */
.L_x_95:
[----:B--2---:R2:W3:Y:S02]  /*87f0*/  SYNCS.PHASECHK.TRANS64.TRYWAIT P0, [R0+URZ+0x210], R2 ;  /* 0x00021002000075a7 */ /* 0x0044e400080011ff */
[----:B---3--:R-:W-:Y:S05]  /*8800*/  @!P0 NANOSLEEP.SYNCS 0x989680 ;  /* 0x009896800000895d */ /* 0x008fea0003900000 */
[----:B------:R-:W3:Y:S02]  /*8810*/  @!P0 SYNCS.PHASECHK.TRANS64 P0, [R0+URZ+0x210], R2 ;  /* 0x00021002000085a7 */ /* 0x000ee400080010ff */
[----:B---3--:R-:W-:Y:S05]  /*8820*/  @!P0 BRA `(.L_x_95) ;  /* 0xfffffffc00f08947 */ /* 0x008fea000383ffff */
[----:B------:R-:W-:Y:S05]  /*8830*/  BRA `(.L_x_210) ;  /* 0xffffffc400147947 */ /* 0x000fea000383ffff */
.L_x_98:
[----:B------:R-:W-:Y:S07]  /*8840*/  MOV R0, UR4 ;  /* 0x0000000400007c02 */ /* 0x000fee0008000f00 */
.L_x_211:
[----:B--2---:R2:W3:Y:S02]  /*8850*/  SYNCS.PHASECHK.TRANS64.TRYWAIT P0, [R0+URZ+0x208], R2 ;  /* 0x00020802000075a7 */ /* 0x0044e400080011ff */
[----:B---3--:R-:W-:Y:S05]  /*8860*/  @!P0 NANOSLEEP.SYNCS 0x989680 ;  /* 0x009896800000895d */ /* 0x008fea0003900000 */
[----:B------:R-:W3:Y:S02]  /*8870*/  @!P0 SYNCS.PHASECHK.TRANS64 P0, [R0+URZ+0x208], R2 ;  /* 0x00020802000085a7 */ /* 0x000ee400080010ff */
[----:B---3--:R-:W-:Y:S05]  /*8880*/  @!P0 BRA `(.L_x_211) ;  /* 0xfffffffc00f08947 */ /* 0x008fea000383ffff */
[----:B------:R-:W-:Y:S05]  /*8890*/  BRA `(.L_x_97) ;  /* 0xffffffc400fc7947 */ /* 0x000fea000383ffff */
.L_x_101:
[----:B------:R-:W-:Y:S07]  /*88a0*/  MOV R0, UR13 ;  /* 0x0000000d00007c02 */ /* 0x000fee0008000f00 */
.L_x_212:
[----:B-1----:R1:W2:Y:S02]  /*88b0*/  SYNCS.PHASECHK.TRANS64.TRYWAIT P3, [R0+URZ+0x1f0], R30 ;  /* 0x0001f01e000075a7 */ /* 0x0022a400080611ff */
[----:B--2---:R-:W-:Y:S05]  /*88c0*/  @!P3 NANOSLEEP.SYNCS 0x989680 ;  /* 0x009896800000b95d */ /* 0x004fea0003900000 */
[----:B------:R-:W2:Y:S02]  /*88d0*/  @!P3 SYNCS.PHASECHK.TRANS64 P3, [R0+URZ+0x1f0], R30 ;  /* 0x0001f01e0000b5a7 */ /* 0x000ea400080610ff */
[----:B--2---:R-:W-:Y:S05]  /*88e0*/  @!P3 BRA `(.L_x_212) ;  /* 0xfffffffc00f0b947 */ /* 0x004fea000383ffff */
[----:B------:R-:W-:Y:S05]  /*88f0*/  BRA `(.L_x_213) ;  /* 0xffffffc800987947 */ /* 0x000fea000383ffff */
.L_x_103:
[----:B------:R-:W-:-:S07]  /*8900*/  MOV R0, UR4 ;  /* 0x0000000400007c02 */ /* 0x000fce0008000f00 */
.L_x_214:
[----:B-1----:R1:W2:Y:S02]  /*8910*/  SYNCS.PHASECHK.TRANS64.TRYWAIT P0, [R0+URZ], R2 ;  /* 0x00000002000075a7 */ /* 0x0022a400080011ff */
[----:B--2---:R-:W-:Y:S05]  /*8920*/  @!P0 NANOSLEEP.SYNCS 0x989680 ;  /* 0x009896800000895d */ /* 0x004fea0003900000 */
[----:B------:R-:W2:Y:S02]  /*8930*/  @!P0 SYNCS.PHASECHK.TRANS64 P0, [R0+URZ], R2 ;  /* 0x00000002000085a7 */ /* 0x000ea400080010ff */
[----:B--2---:R-:W-:Y:S05]  /*8940*/  @!P0 BRA `(.L_x_214) ;  /* 0xfffffffc00f08947 */ /* 0x004fea000383ffff */
[----:B------:R-:W-:Y:S05]  /*8950*/  BRA `(.L_x_215) ;  /* 0xffffffcc00687947 */ /* 0x000fea000383ffff */
.L_x_105:
[----:B--2---:R2:W4:Y:S02]  /*8960*/  SYNCS.PHASECHK.TRANS64.TRYWAIT P0, [R0+URZ+0x210], R2 ;  /* 0x00021002000075a7 */ /* 0x00452400080011ff */
[----:B----4-:R-:W-:Y:S05]  /*8970*/  @!P0 NANOSLEEP.SYNCS 0x989680 ;  /* 0x009896800000895d */ /* 0x010fea0003900000 */
[----:B------:R-:W4:Y:S02]  /*8980*/  @!P0 SYNCS.PHASECHK.TRANS64 P0, [R0+URZ+0x210], R2 ;  /* 0x00021002000085a7 */ /* 0x000f2400080010ff */
[----:B----4-:R-:W-:Y:S05]  /*8990*/  @!P0 BRA `(.L_x_105) ;  /* 0xfffffffc00f08947 */ /* 0x010fea000383ffff */
[----:B------:R-:W-:Y:S05]  /*89a0*/  BRA `(.L_x_216) ;  /* 0xffffffd0004c7947 */ /* 0x000fea000383ffff */
.L_x_115:
[----:B-1----:R1:W2:Y:S02]  /*89b0*/  SYNCS.PHASECHK.TRANS64.TRYWAIT P1, [R0+URZ+0x1e0], R2 ;  /* 0x0001e002000075a7 */ /* 0x0022a400080211ff */
[----:B--2---:R-:W-:Y:S05]  /*89c0*/  @!P1 NANOSLEEP.SYNCS 0x989680 ;  /* 0x009896800000995d */ /* 0x004fea0003900000 */
[----:B------:R-:W2:Y:S02]  /*89d0*/  @!P1 SYNCS.PHASECHK.TRANS64 P1, [R0+URZ+0x1e0], R2 ;  /* 0x0001e002000095a7 */ /* 0x000ea400080210ff */
[----:B--2---:R-:W-:Y:S05]  /*89e0*/  @!P1 BRA `(.L_x_115) ;  /* 0xfffffffc00f09947 */ /* 0x004fea000383ffff */
[----:B------:R-:W-:Y:S05]  /*89f0*/  BRA `(.L_x_114) ;  /* 0xffffffdc00187947 */ /* 0x000fea000383ffff */
.L_x_117:
[----:B-1----:R1:W4:Y:S02]  /*8a00*/  SYNCS.PHASECHK.TRANS64.TRYWAIT P1, [R17+URZ+0x230], R3 ;  /* 0x00023003110075a7 */ /* 0x00232400080211ff */
[----:B----4-:R-:W-:Y:S05]  /*8a10*/  @!P1 NANOSLEEP.SYNCS 0x989680 ;  /* 0x009896800000995d */ /* 0x010fea0003900000 */
[----:B------:R-:W4:Y:S02]  /*8a20*/  @!P1 SYNCS.PHASECHK.TRANS64 P1, [R17+URZ+0x230], R3 ;  /* 0x00023003110095a7 */ /* 0x000f2400080210ff */
[----:B----4-:R-:W-:Y:S05]  /*8a30*/  @!P1 BRA `(.L_x_117) ;  /* 0xfffffffc00f09947 */ /* 0x010fea000383ffff */
[----:B------:R-:W-:Y:S05]  /*8a40*/  BRA `(.L_x_116) ;  /* 0xffffffdc006c7947 */ /* 0x000fea000383ffff */
        .weak           $__internal_0_$__cuda_sm10x_tcgen05_guardrail_trap_col_being_dealloced_not_returned_by_alloc
        .type           $__internal_0_$__cuda_sm10x_tcgen05_guardrail_trap_col_being_dealloced_not_returned_by_alloc,@function
        .size           $__internal_0_$__cuda_sm10x_tcgen05_guardrail_trap_col_being_dealloced_not_returned_by_alloc,($__internal_1_$__cuda_sm10x_tcgen05_guardrail_trap_phase_invalid_during_alloc - $__internal_0_$__cuda_sm10x_tcgen05_guardrail_trap_col_being_dealloced_not_returned_by_alloc)
$__internal_0_$__cuda_sm10x_tcgen05_guardrail_trap_col_being_dealloced_not_returned_by_alloc:
[----:B------:R-:W-:Y:S05]  /*8a50*/  BPT.TRAP 0x1 ;  /* 0x000000040000795c */ /* 0x000fea0000300000 */
[----:B------:R-:W-:-:S04]  /*8a60*/  HFMA2 R3, -RZ, RZ, 0, 0 ;  /* 0x00000000ff037431 */ /* 0x000fc800000001ff */
[----:B------:R-:W-:Y:S05]  /*8a70*/  RET.REL.NODEC R2 `(_ZN7cutlass13device_kernelINS_4gemm6kernel13GemmUniversalIN4cute5tupleIJiiiiEEENS1_10collective13CollectiveMmaINS1_35MainloopSm100TmaUmmaWarpSpecializedILi30ELi2ELi4ENS5_IJNS4_1CILi1EEESB_SB_EEEEENS5_IJNSA_ILi64EEENSA_ILi48EEENSA_ILi32EEEEEENS_10bfloat16_tENS5_IJlSB_lEEESI_SJ_NS4_8TiledMMAINS4_8MMA_AtomIJNS4_20SM100_MMA_F16BF16_SSISI_SI_fLi64ELi48ELNS4_4UMMA5MajorE0ELSO_0ELNSN_7ScaleInE0ELSP_0EEEEEENS4_6LayoutISC_NS5_IJNSA_ILi0EEEST_ST_EEEEENS5_IJNS4_10UnderscoreESW_SW_EEEEENS4_13SM90_TMA_LOADENS4_14ComposedLayoutINS4_7SwizzleILi2ELi4ELi3EEENS4_18smem_ptr_flag_bitsILi16EEENSS_INS5_IJNSA_ILi8EEESG_EEENS5_IJSG_SB_EEEEEEEvNS4_8identityESZ_S19_vS1A_EENS_8epilogue10collective18CollectiveEpilogueINS1C_23Sm100TmaWarpSpecializedILi2ELi1ELi24ELb1ELb0EEEJSH_NS5_IJNSS_ISE_SB_EENSS_ISF_SB_EEEEESI_SJ_SI_SJ_NS1C_6fusion15FusionCallbacksIS1G_NS1K_17LinearCombinationISI_fSI_fLNS_15FloatRoundStyleE2EEESH_S1J_JEEENS4_5SM1004TMEM4LOAD26SM100_TMEM_LOAD_16dp256b2xESZ_NS10_INS11_ILi1ELi4ELi3EEES14_NSS_INS5_IJS15_NSA_ILi16EEEEEENS5_IJS1V_SB_EEEEEEENS4_17SM75_U32x4_LDSM_NENS4_14SM90_TMA_STOREES1Z_NS4_17SM90_U32x4_STSM_NENS4_39AutoVectorizingCopyWithAssumedAlignmentILi128EEEEEEvvEEEEvNT_6ParamsE) ;  /* 0xffffff7402607950 */ /* 0x000fea0003c3ffff */
        .weak           $__internal_1_$__cuda_sm10x_tcgen05_guardrail_trap_phase_invalid_during_alloc
        .type           $__internal_1_$__cuda_sm10x_tcgen05_guardrail_trap_phase_invalid_during_alloc,@function
        .size           $__internal_1_$__cuda_sm10x_tcgen05_guardrail_trap_phase_invalid_during_alloc,($__internal_2_$__cuda_sm10x_tcgen05_guardrail_trap_unallocated_columns_being_dealloced - $__internal_1_$__cuda_sm10x_tcgen05_guardrail_trap_phase_invalid_during_alloc)
$__internal_1_$__cuda_sm10x_tcgen05_guardrail_trap_phase_invalid_during_alloc:
[----:B------:R-:W-:Y:S05]  /*8a80*/  BPT.TRAP 0x1 ;  /* 0x000000040000795c */ /* 0x000fea0000300000 */
[----:B------:R-:W-:-:S04]  /*8a90*/  MOV R3, 0x0 ;  /* 0x0000000000037802 */ /* 0x000fc80000000f00 */
[----:B------:R-:W-:Y:S05]  /*8aa0*/  RET.REL.NODEC R2 `(_ZN7cutlass13device_kernelINS_4gemm6kernel13GemmUniversalIN4cute5tupleIJiiiiEEENS1_10collective13CollectiveMmaINS1_35MainloopSm100TmaUmmaWarpSpecializedILi30ELi2ELi4ENS5_IJNS4_1CILi1EEESB_SB_EEEEENS5_IJNSA_ILi64EEENSA_ILi48EEENSA_ILi32EEEEEENS_10bfloat16_tENS5_IJlSB_lEEESI_SJ_NS4_8TiledMMAINS4_8MMA_AtomIJNS4_20SM100_MMA_F16BF16_SSISI_SI_fLi64ELi48ELNS4_4UMMA5MajorE0ELSO_0ELNSN_7ScaleInE0ELSP_0EEEEEENS4_6LayoutISC_NS5_IJNSA_ILi0EEEST_ST_EEEEENS5_IJNS4_10UnderscoreESW_SW_EEEEENS4_13SM90_TMA_LOADENS4_14ComposedLayoutINS4_7SwizzleILi2ELi4ELi3EEENS4_18smem_ptr_flag_bitsILi16EEENSS_INS5_IJNSA_ILi8EEESG_EEENS5_IJSG_SB_EEEEEEEvNS4_8identityESZ_S19_vS1A_EENS_8epilogue10collective18CollectiveEpilogueINS1C_23Sm100TmaWarpSpecializedILi2ELi1ELi24ELb1ELb0EEEJSH_NS5_IJNSS_ISE_SB_EENSS_ISF_SB_EEEEESI_SJ_SI_SJ_NS1C_6fusion15FusionCallbacksIS1G_NS1K_17LinearCombinationISI_fSI_fLNS_15FloatRoundStyleE2EEESH_S1J_JEEENS4_5SM1004TMEM4LOAD26SM100_TMEM_LOAD_16dp256b2xESZ_NS10_INS11_ILi1ELi4ELi3EEES14_NSS_INS5_IJS15_NSA_ILi16EEEEEENS5_IJS1V_SB_EEEEEEENS4_17SM75_U32x4_LDSM_NENS4_14SM90_TMA_STOREES1Z_NS4_17SM90_U32x4_STSM_NENS4_39AutoVectorizingCopyWithAssumedAlignmentILi128EEEEEEvvEEEEvNT_6ParamsE) ;  /* 0xffffff7402547950 */ /* 0x000fea0003c3ffff */
        .weak           $__internal_2_$__cuda_sm10x_tcgen05_guardrail_trap_unallocated_columns_being_dealloced
        .type           $__internal_2_$__cuda_sm10x_tcgen05_guardrail_trap_unallocated_columns_being_dealloced,@function
        .size           $__internal_2_$__cuda_sm10x_tcgen05_guardrail_trap_unallocated_columns_being_dealloced,(.L_x_218 - $__internal_2_$__cuda_sm10x_tcgen05_guardrail_trap_unallocated_columns_being_dealloced)
$__internal_2_$__cuda_sm10x_tcgen05_guardrail_trap_unallocated_columns_being_dealloced:
[----:B------:R-:W-:Y:S05]  /*8ab0*/  BPT.TRAP 0x1 ;  /* 0x000000040000795c */ /* 0x000fea0000300000 */
[----:B------:R-:W-:-:S04]  /*8ac0*/  HFMA2 R3, -RZ, RZ, 0, 0 ;  /* 0x00000000ff037431 */ /* 0x000fc800000001ff */
[----:B------:R-:W-:Y:S05]  /*8ad0*/  RET.REL.NODEC R2 `(_ZN7cutlass13device_kernelINS_4gemm6kernel13GemmUniversalIN4cute5tupleIJiiiiEEENS1_10collective13CollectiveMmaINS1_35MainloopSm100TmaUmmaWarpSpecializedILi30ELi2ELi4ENS5_IJNS4_1CILi1EEESB_SB_EEEEENS5_IJNSA_ILi64EEENSA_ILi48EEENSA_ILi32EEEEEENS_10bfloat16_tENS5_IJlSB_lEEESI_SJ_NS4_8TiledMMAINS4_8MMA_AtomIJNS4_20SM100_MMA_F16BF16_SSISI_SI_fLi64ELi48ELNS4_4UMMA5MajorE0ELSO_0ELNSN_7ScaleInE0ELSP_0EEEEEENS4_6LayoutISC_NS5_IJNSA_ILi0EEEST_ST_EEEEENS5_IJNS4_10UnderscoreESW_SW_EEEEENS4_13SM90_TMA_LOADENS4_14ComposedLayoutINS4_7SwizzleILi2ELi4ELi3EEENS4_18smem_ptr_flag_bitsILi16EEENSS_INS5_IJNSA_ILi8EEESG_EEENS5_IJSG_SB_EEEEEEEvNS4_8identityESZ_S19_vS1A_EENS_8epilogue10collective18CollectiveEpilogueINS1C_23Sm100TmaWarpSpecializedILi2ELi1ELi24ELb1ELb0EEEJSH_NS5_IJNSS_ISE_SB_EENSS_ISF_SB_EEEEESI_SJ_SI_SJ_NS1C_6fusion15FusionCallbacksIS1G_NS1K_17LinearCombinationISI_fSI_fLNS_15FloatRoundStyleE2EEESH_S1J_JEEENS4_5SM1004TMEM4LOAD26SM100_TMEM_LOAD_16dp256b2xESZ_NS10_INS11_ILi1ELi4ELi3EEES14_NSS_INS5_IJS15_NSA_ILi16EEEEEENS5_IJS1V_SB_EEEEEEENS4_17SM75_U32x4_LDSM_NENS4_14SM90_TMA_STOREES1Z_NS4_17SM90_U32x4_STSM_NENS4_39AutoVectorizingCopyWithAssumedAlignmentILi128EEEEEEvvEEEEvNT_6ParamsE) ;  /* 0xffffff7402487950 */ /* 0x000fea0003c3ffff */
.L_x_217:
[----:B------:R-:W-:-:S00]  /*8ae0*/  BRA `(.L_x_217) ;  /* 0xfffffffc00fc7947 */ /* 0x000fc0000383ffff */
[----:B------:R-:W-:-:S00]  /*8af0*/  NOP ;  /* 0x0000000000007918 */ /* 0x000fc00000000000 */
        /* <DEDUP_REMOVED lines=8> */
.L_x_218:


//--------------------- .nv.global.init           --------------------------
	.section	.nv.global.init,"aw",@progbits
.nv.global.init:
	.type		$str$27,@object
	.size		$str$27,($str$28 - $str$27)
$str$27:
        /*0000*/ 	.byte	0x28, 0x61, 0x64, 0x64, 0x72, 0x65, 0x73, 0x73, 0x20, 0x26, 0x20, 0x6d, 0x61, 0x73, 0x6b, 0x29
        /*0010*/ 	.byte	0x20, 0x3d, 0x3d, 0x20, 0x30, 0x00
	.type		$str$28,@object
	.size		$str$28,($str$26 - $str$28)
$str$28:
        /*0016*/ 	.byte	0x2f, 0x74, 0x6d, 0x70, 0x2f, 0x63, 0x75, 0x74, 0x6c, 0x61, 0x73, 0x73, 0x5f, 0x73, 0x77, 0x65
        /*0026*/ 	.byte	0x65, 0x70, 0x5f, 0x73, 0x72, 0x63, 0x2f, 0x69, 0x6e, 0x63, 0x6c, 0x75, 0x64, 0x65, 0x2f, 0x63
        /*0036*/ 	.byte	0x75, 0x74, 0x65, 0x2f, 0x70, 0x6f, 0x69, 0x6e, 0x74, 0x65, 0x72, 0x5f, 0x66, 0x6c, 0x61, 0x67
        /*0046*/ 	.byte	0x67, 0x65, 0x64, 0x2e, 0x68, 0x70, 0x70, 0x00
	.type		$str$26,@object
	.size		$str$26,($str$25 - $str$26)
$str$26:
        /*004e*/ 	.byte	0x2f, 0x74, 0x6d, 0x70, 0x2f, 0x63, 0x75, 0x74, 0x6c, 0x61, 0x73, 0x73, 0x5f, 0x73, 0x77, 0x65
        /*005e*/ 	.byte	0x65, 0x70, 0x5f, 0x73, 0x72, 0x63, 0x2f, 0x69, 0x6e, 0x63, 0x6c, 0x75, 0x64, 0x65, 0x2f, 0x63
        /*006e*/ 	.byte	0x75, 0x74, 0x65, 0x2f, 0x61, 0x74, 0x6f, 0x6d, 0x2f, 0x63, 0x6f, 0x70, 0x79, 0x5f, 0x74, 0x72
        /*007e*/ 	.byte	0x61, 0x69, 0x74, 0x73, 0x5f, 0x73, 0x6d, 0x31, 0x30, 0x30, 0x2e, 0x68, 0x70, 0x70, 0x00
	.type		$str$25,@object
	.size		$str$25,(__unnamed_1 - $str$25)
$str$25:
        /*008d*/ 	.byte	0x28, 0x28, 0x75, 0x69, 0x6e, 0x74, 0x33, 0x32, 0x5f, 0x74, 0x28, 0x74, 0x68, 0x72, 0x65, 0x61
        /*009d*/ 	.byte	0x64, 0x49, 0x64, 0x78, 0x2e, 0x78, 0x29, 0x20, 0x2f, 0x20, 0x33, 0x32, 0x29, 0x20, 0x25, 0x20
        /*00ad*/ 	.byte	0x34, 0x29, 0x20, 0x3d, 0x3d, 0x20, 0x28, 0x28, 0x28, 0x74, 0x6d, 0x65, 0x6d, 0x5f, 0x61, 0x64
        /*00bd*/ 	.byte	0x64, 0x72, 0x20, 0x3e, 0x3e, 0x20, 0x31, 0x36, 0x29, 0x20, 0x2f, 0x20, 0x33, 0x32, 0x29, 0x20
        /*00cd*/ 	.byte	0x25, 0x20, 0x34, 0x29, 0x00
	.type		__unnamed_1,@object
	.size		__unnamed_1,(__unnamed_2 - __unnamed_1)
__unnamed_1:
        /*00d2*/ 	.byte	0x61, 0x75, 0x74, 0x6f, 0x20, 0x63, 0x75, 0x74, 0x65, 0x3a, 0x3a, 0x61, 0x73, 0x5f, 0x70, 0x6f
        /* <DEDUP_REMOVED lines=24> */
        /*0262*/ 	.byte	0x43, 0x3c, 0x33, 0x30, 0x37, 0x32, 0x3e, 0x3e, 0x3e, 0x3e, 0x5d, 0x00
	.type		__unnamed_2,@object
	.size		__unnamed_2,(.L_2 - __unnamed_2)
__unnamed_2:
        /* <DEDUP_REMOVED lines=42> */
        /*050e*/ 	.byte	0x3e, 0x5d, 0x00
.L_2:


//--------------------- .nv.shared._ZN7cutlass13device_kernelINS_4gemm6kernel13GemmUniversalIN4cute5tupleIJiiiiEEENS1_10collective13CollectiveMmaINS1_35MainloopSm100TmaUmmaWarpSpecializedILi30ELi2ELi4ENS5_IJNS4_1CILi1EEESB_SB_EEEEENS5_IJNSA_ILi64EEENSA_ILi48EEENSA_ILi32EEEEEENS_10bfloat16_tENS5_IJlSB_lEEESI_SJ_NS4_8TiledMMAINS4_8MMA_AtomIJNS4_20SM100_MMA_F16BF16_SSISI_SI_fLi64ELi48ELNS4_4UMMA5MajorE0ELSO_0ELNSN_7ScaleInE0ELSP_0EEEEEENS4_6LayoutISC_NS5_IJNSA_ILi0EEEST_ST_EEEEENS5_IJNS4_10UnderscoreESW_SW_EEEEENS4_13SM90_TMA_LOADENS4_14ComposedLayoutINS4_7SwizzleILi2ELi4ELi3EEENS4_18smem_ptr_flag_bitsILi16EEENSS_INS5_IJNSA_ILi8EEESG_EEENS5_IJSG_SB_EEEEEEEvNS4_8identityESZ_S19_vS1A_EENS_8epilogue10collective18CollectiveEpilogueINS1C_23Sm100TmaWarpSpecializedILi2ELi1ELi24ELb1ELb0EEEJSH_NS5_IJNSS_ISE_SB_EENSS_ISF_SB_EEEEESI_SJ_SI_SJ_NS1C_6fusion15FusionCallbacksIS1G_NS1K_17LinearCombinationISI_fSI_fLNS_15FloatRoundStyleE2EEESH_S1J_JEEENS4_5SM1004TMEM4LOAD26SM100_TMEM_LOAD_16dp256b2xESZ_NS10_INS11_ILi1ELi4ELi3EEES14_NSS_INS5_IJS15_NSA_ILi16EEEEEENS5_IJS1V_SB_EEEEEEENS4_17SM75_U32x4_LDSM_NENS4_14SM90_TMA_STOREES1Z_NS4_17SM90_U32x4_STSM_NENS4_39AutoVectorizingCopyWithAssumedAlignmentILi128EEEEEEvvEEEEvNT_6ParamsE --------------------------
	.section	.nv.shared._ZN7cutlass13device_kernelINS_4gemm6kernel13GemmUniversalIN4cute5tupleIJiiiiEEENS1_10collective13CollectiveMmaINS1_35MainloopSm100TmaUmmaWarpSpecializedILi30ELi2ELi4ENS5_IJNS4_1CILi1EEESB_SB_EEEEENS5_IJNSA_ILi64EEENSA_ILi48EEENSA_ILi32EEEEEENS_10bfloat16_tENS5_IJlSB_lEEESI_SJ_NS4_8TiledMMAINS4_8MMA_AtomIJNS4_20SM100_MMA_F16BF16_SSISI_SI_fLi64ELi48ELNS4_4UMMA5MajorE0ELSO_0ELNSN_7ScaleInE0ELSP_0EEEEEENS4_6LayoutISC_NS5_IJNSA_ILi0EEEST_ST_EEEEENS5_IJNS4_10UnderscoreESW_SW_EEEEENS4_13SM90_TMA_LOADENS4_14ComposedLayoutINS4_7SwizzleILi2ELi4ELi3EEENS4_18smem_ptr_flag_bitsILi16EEENSS_INS5_IJNSA_ILi8EEESG_EEENS5_IJSG_SB_EEEEEEEvNS4_8identityESZ_S19_vS1A_EENS_8epilogue10collective18CollectiveEpilogueINS1C_23Sm100TmaWarpSpecializedILi2ELi1ELi24ELb1ELb0EEEJSH_NS5_IJNSS_ISE_SB_EENSS_ISF_SB_EEEEESI_SJ_SI_SJ_NS1C_6fusion15FusionCallbacksIS1G_NS1K_17LinearCombinationISI_fSI_fLNS_15FloatRoundStyleE2EEESH_S1J_JEEENS4_5SM1004TMEM4LOAD26SM100_TMEM_LOAD_16dp256b2xESZ_NS10_INS11_ILi1ELi4ELi3EEES14_NSS_INS5_IJS15_NSA_ILi16EEEEEENS5_IJS1V_SB_EEEEEEENS4_17SM75_U32x4_LDSM_NENS4_14SM90_TMA_STOREES1Z_NS4_17SM90_U32x4_STSM_NENS4_39AutoVectorizingCopyWithAssumedAlignmentILi128EEEEEEvvEEEEvNT_6ParamsE,"aw",@nobits
	.sectionflags	@""
	.align	16
	.zero		1024


//--------------------- .nv.shared.reserved.0     --------------------------
	.section	.nv.shared.reserved.0,"aw",@nobits
	.weak		__nv_reservedSMEM_offset_0_alias
	.size		__nv_reservedSMEM_offset_0_alias, 0, 64
	.other		__nv_reservedSMEM_offset_0_alias,@"STO_CUDA_RESERVED_SHARED STV_DEFAULT"
__nv_reservedSMEM_offset_0_alias:
	.zero		0
.nv.shared.reserved.0:
	.zero		64
	.weak		__nv_reservedSMEM_tcgen05_partition
	.type		__nv_reservedSMEM_tcgen05_partition,@object
	.size		__nv_reservedSMEM_tcgen05_partition,(.L_0 - __nv_reservedSMEM_tcgen05_partition)
__nv_reservedSMEM_tcgen05_partition:
	.zero		32
.L_0:


//--------------------- .nv.global                --------------------------
	.section	.nv.global,"aw",@nobits
.nv.global:
	.type		_ZN39_INTERNAL_0663599e_4_k_cu_a3d7c1cd_73804cute1_E,@object
	.size		_ZN39_INTERNAL_0663599e_4_k_cu_a3d7c1cd_73804cute1_E,(_ZN39_INTERNAL_0663599e_4_k_cu_a3d7c1cd_73804cuda3std3__45__cpo6cbeginE - _ZN39_INTERNAL_0663599e_4_k_cu_a3d7c1cd_73804cute1_E)
_ZN39_INTERNAL_0663599e_4_k_cu_a3d7c1cd_73804cute1_E:
	.zero		1
	.type		_ZN39_INTERNAL_0663599e_4_k_cu_a3d7c1cd_73804cuda3std3__45__cpo6cbeginE,@object
	.size		_ZN39_INTERNAL_0663599e_4_k_cu_a3d7c1cd_73804cuda3std3__45__cpo6cbeginE,(_ZN39_INTERNAL_0663599e_4_k_cu_a3d7c1cd_73804cuda3std3__48in_placeE - _ZN39_INTERNAL_0663599e_4_k_cu_a3d7c1cd_73804cuda3std3__45__cpo6cbeginE)
_ZN39_INTERNAL_0663599e_4_k_cu_a3d7c1cd_73804cuda3std3__45__cpo6cbeginE:
	.zero		1
	.type		_ZN39_INTERNAL_0663599e_4_k_cu_a3d7c1cd_73804cuda3std3__48in_placeE,@object
	.size		_ZN39_INTERNAL_0663599e_4_k_cu_a3d7c1cd_73804cuda3std3__48in_placeE,(_ZN39_INTERNAL_0663599e_4_k_cu_a3d7c1cd_73804cuda3std6ranges3__45__cpo9iter_moveE - _ZN39_INTERNAL_0663599e_4_k_cu_a3d7c1cd_73804cuda3std3__48in_placeE)
_ZN39_INTERNAL_0663599e_4_k_cu_a3d7c1cd_73804cuda3std3__48in_placeE:
	.zero		1
	.type		_ZN39_INTERNAL_0663599e_4_k_cu_a3d7c1cd_73804cuda3std6ranges3__45__cpo9iter_moveE,@object
	.size		_ZN39_INTERNAL_0663599e_4_k_cu_a3d7c1cd_73804cuda3std6ranges3__45__cpo9iter_moveE,(_ZN39_INTERNAL_0663599e_4_k_cu_a3d7c1cd_73804cuda3std3__45__cpo5beginE - _ZN39_INTERNAL_0663599e_4_k_cu_a3d7c1cd_73804cuda3std6ranges3__45__cpo9iter_moveE)
_ZN39_INTERNAL_0663599e_4_k_cu_a3d7c1cd_73804cuda3std6ranges3__45__cpo9iter_moveE:
	.zero		1
	.type		_ZN39_INTERNAL_0663599e_4_k_cu_a3d7c1cd_73804cuda3std3__45__cpo5beginE,@object
	.size		_ZN39_INTERNAL_0663599e_4_k_cu_a3d7c1cd_73804cuda3std3__45__cpo5beginE,(_ZN39_INTERNAL_0663599e_4_k_cu_a3d7c1cd_73804cuda3std3__441_GLOBAL__N__0663599e_4_k_cu_a3d7c1cd_73806ignoreE - _ZN39_INTERNAL_0663599e_4_k_cu_a3d7c1cd_73804cuda3std3__45__cpo5beginE)
_ZN39_INTERNAL_0663599e_4_k_cu_a3d7c1cd_73804cuda3std3__45__cpo5beginE:
	.zero		1
	.type		_ZN39_INTERNAL_0663599e_4_k_cu_a3d7c1cd_73804cuda3std3__441_GLOBAL__N__0663599e_4_k_cu_a3d7c1cd_73806ignoreE,@object
	.size		_ZN39_INTERNAL_0663599e_4_k_cu_a3d7c1cd_73804cuda3std3__441_GLOBAL__N__0663599e_4_k_cu_a3d7c1cd_73806ignoreE,(_ZN39_INTERNAL_0663599e_4_k_cu_a3d7c1cd_73804cute7productE - _ZN39_INTERNAL_0663599e_4_k_cu_a3d7c1cd_73804cuda3std3__441_GLOBAL__N__0663599e_4_k_cu_a3d7c1cd_73806ignoreE)
_ZN39_INTERNAL_0663599e_4_k_cu_a3d7c1cd_73804cuda3std3__441_GLOBAL__N__0663599e_4_k_cu_a3d7c1cd_73806ignoreE:
	.zero		1
	.type		_ZN39_INTERNAL_0663599e_4_k_cu_a3d7c1cd_73804cute7productE,@object
	.size		_ZN39_INTERNAL_0663599e_4_k_cu_a3d7c1cd_73804cute7productE,(_ZN39_INTERNAL_0663599e_4_k_cu_a3d7c1cd_73804cuda3std3__45__cpo3endE - _ZN39_INTERNAL_0663599e_4_k_cu_a3d7c1cd_73804cute7productE)
_ZN39_INTERNAL_0663599e_4_k_cu_a3d7c1cd_73804cute7productE:
	.zero		1
	.type		_ZN39_INTERNAL_0663599e_4_k_cu_a3d7c1cd_73804cuda3std3__45__cpo3endE,@object
	.size		_ZN39_INTERNAL_0663599e_4_k_cu_a3d7c1cd_73804cuda3std3__45__cpo3endE,(_ZN39_INTERNAL_0663599e_4_k_cu_a3d7c1cd_73804cuda3std3__419piecewise_constructE - _ZN39_INTERNAL_0663599e_4_k_cu_a3d7c1cd_73804cuda3std3__45__cpo3endE)
_ZN39_INTERNAL_0663599e_4_k_cu_a3d7c1cd_73804cuda3std3__45__cpo3endE:
	.zero		1
	.type		_ZN39_INTERNAL_0663599e_4_k_cu_a3d7c1cd_73804cuda3std3__419piecewise_constructE,@object
	.size		_ZN39_INTERNAL_0663599e_4_k_cu_a3d7c1cd_73804cuda3std3__419piecewise_constructE,(_ZN39_INTERNAL_0663599e_4_k_cu_a3d7c1cd_73804cuda3std3__45__cpo4cendE - _ZN39_INTERNAL_0663599e_4_k_cu_a3d7c1cd_73804cuda3std3__419piecewise_constructE)
_ZN39_INTERNAL_0663599e_4_k_cu_a3d7c1cd_73804cuda3std3__419piecewise_constructE:
	.zero		1
	.type		_ZN39_INTERNAL_0663599e_4_k_cu_a3d7c1cd_73804cuda3std3__45__cpo4cendE,@object
	.size		_ZN39_INTERNAL_0663599e_4_k_cu_a3d7c1cd_73804cuda3std3__45__cpo4cendE,(_ZN39_INTERNAL_0663599e_4_k_cu_a3d7c1cd_73804cuda3std6ranges3__45__cpo4swapE - _ZN39_INTERNAL_0663599e_4_k_cu_a3d7c1cd_73804cuda3std3__45__cpo4cendE)
_ZN39_INTERNAL_0663599e_4_k_cu_a3d7c1cd_73804cuda3std3__45__cpo4cendE:
	.zero		1
	.type		_ZN39_INTERNAL_0663599e_4_k_cu_a3d7c1cd_73804cuda3std6ranges3__45__cpo4swapE,@object
	.size		_ZN39_INTERNAL_0663599e_4_k_cu_a3d7c1cd_73804cuda3std6ranges3__45__cpo4swapE,(.L_10 - _ZN39_INTERNAL_0663599e_4_k_cu_a3d7c1cd_73804cuda3std6ranges3__45__cpo4swapE)
_ZN39_INTERNAL_0663599e_4_k_cu_a3d7c1cd_73804cuda3std6ranges3__45__cpo4swapE:
	.zero		1
.L_10:


//--------------------- .nv.constant0._ZN7cutlass13device_kernelINS_4gemm6kernel13GemmUniversalIN4cute5tupleIJiiiiEEENS1_10collective13CollectiveMmaINS1_35MainloopSm100TmaUmmaWarpSpecializedILi30ELi2ELi4ENS5_IJNS4_1CILi1EEESB_SB_EEEEENS5_IJNSA_ILi64EEENSA_ILi48EEENSA_ILi32EEEEEENS_10bfloat16_tENS5_IJlSB_lEEESI_SJ_NS4_8TiledMMAINS4_8MMA_AtomIJNS4_20SM100_MMA_F16BF16_SSISI_SI_fLi64ELi48ELNS4_4UMMA5MajorE0ELSO_0ELNSN_7ScaleInE0ELSP_0EEEEEENS4_6LayoutISC_NS5_IJNSA_ILi0EEEST_ST_EEEEENS5_IJNS4_10UnderscoreESW_SW_EEEEENS4_13SM90_TMA_LOADENS4_14ComposedLayoutINS4_7SwizzleILi2ELi4ELi3EEENS4_18smem_ptr_flag_bitsILi16EEENSS_INS5_IJNSA_ILi8EEESG_EEENS5_IJSG_SB_EEEEEEEvNS4_8identityESZ_S19_vS1A_EENS_8epilogue10collective18CollectiveEpilogueINS1C_23Sm100TmaWarpSpecializedILi2ELi1ELi24ELb1ELb0EEEJSH_NS5_IJNSS_ISE_SB_EENSS_ISF_SB_EEEEESI_SJ_SI_SJ_NS1C_6fusion15FusionCallbacksIS1G_NS1K_17LinearCombinationISI_fSI_fLNS_15FloatRoundStyleE2EEESH_S1J_JEEENS4_5SM1004TMEM4LOAD26SM100_TMEM_LOAD_16dp256b2xESZ_NS10_INS11_ILi1ELi4ELi3EEES14_NSS_INS5_IJS15_NSA_ILi16EEEEEENS5_IJS1V_SB_EEEEEEENS4_17SM75_U32x4_LDSM_NENS4_14SM90_TMA_STOREES1Z_NS4_17SM90_U32x4_STSM_NENS4_39AutoVectorizingCopyWithAssumedAlignmentILi128EEEEEEvvEEEEvNT_6ParamsE --------------------------
	.section	.nv.constant0._ZN7cutlass13device_kernelINS_4gemm6kernel13GemmUniversalIN4cute5tupleIJiiiiEEENS1_10collective13CollectiveMmaINS1_35MainloopSm100TmaUmmaWarpSpecializedILi30ELi2ELi4ENS5_IJNS4_1CILi1EEESB_SB_EEEEENS5_IJNSA_ILi64EEENSA_ILi48EEENSA_ILi32EEEEEENS_10bfloat16_tENS5_IJlSB_lEEESI_SJ_NS4_8TiledMMAINS4_8MMA_AtomIJNS4_20SM100_MMA_F16BF16_SSISI_SI_fLi64ELi48ELNS4_4UMMA5MajorE0ELSO_0ELNSN_7ScaleInE0ELSP_0EEEEEENS4_6LayoutISC_NS5_IJNSA_ILi0EEEST_ST_EEEEENS5_IJNS4_10UnderscoreESW_SW_EEEEENS4_13SM90_TMA_LOADENS4_14ComposedLayoutINS4_7SwizzleILi2ELi4ELi3EEENS4_18smem_ptr_flag_bitsILi16EEENSS_INS5_IJNSA_ILi8EEESG_EEENS5_IJSG_SB_EEEEEEEvNS4_8identityESZ_S19_vS1A_EENS_8epilogue10collective18CollectiveEpilogueINS1C_23Sm100TmaWarpSpecializedILi2ELi1ELi24ELb1ELb0EEEJSH_NS5_IJNSS_ISE_SB_EENSS_ISF_SB_EEEEESI_SJ_SI_SJ_NS1C_6fusion15FusionCallbacksIS1G_NS1K_17LinearCombinationISI_fSI_fLNS_15FloatRoundStyleE2EEESH_S1J_JEEENS4_5SM1004TMEM4LOAD26SM100_TMEM_LOAD_16dp256b2xESZ_NS10_INS11_ILi1ELi4ELi3EEES14_NSS_INS5_IJS15_NSA_ILi16EEEEEENS5_IJS1V_SB_EEEEEEENS4_17SM75_U32x4_LDSM_NENS4_14SM90_TMA_STOREES1Z_NS4_17SM90_U32x4_STSM_NENS4_39AutoVectorizingCopyWithAssumedAlignmentILi128EEEEEEvvEEEEvNT_6ParamsE,"a",@progbits
	.sectionflags	@""
	.align	4
.nv.constant0._ZN7cutlass13device_kernelINS_4gemm6kernel13GemmUniversalIN4cute5tupleIJiiiiEEENS1_10collective13CollectiveMmaINS1_35MainloopSm100TmaUmmaWarpSpecializedILi30ELi2ELi4ENS5_IJNS4_1CILi1EEESB_SB_EEEEENS5_IJNSA_ILi64EEENSA_ILi48EEENSA_ILi32EEEEEENS_10bfloat16_tENS5_IJlSB_lEEESI_SJ_NS4_8TiledMMAINS4_8MMA_AtomIJNS4_20SM100_MMA_F16BF16_SSISI_SI_fLi64ELi48ELNS4_4UMMA5MajorE0ELSO_0ELNSN_7ScaleInE0ELSP_0EEEEEENS4_6LayoutISC_NS5_IJNSA_ILi0EEEST_ST_EEEEENS5_IJNS4_10UnderscoreESW_SW_EEEEENS4_13SM90_TMA_LOADENS4_14ComposedLayoutINS4_7SwizzleILi2ELi4ELi3EEENS4_18smem_ptr_flag_bitsILi16EEENSS_INS5_IJNSA_ILi8EEESG_EEENS5_IJSG_SB_EEEEEEEvNS4_8identityESZ_S19_vS1A_EENS_8epilogue10collective18CollectiveEpilogueINS1C_23Sm100TmaWarpSpecializedILi2ELi1ELi24ELb1ELb0EEEJSH_NS5_IJNSS_ISE_SB_EENSS_ISF_SB_EEEEESI_SJ_SI_SJ_NS1C_6fusion15FusionCallbacksIS1G_NS1K_17LinearCombinationISI_fSI_fLNS_15FloatRoundStyleE2EEESH_S1J_JEEENS4_5SM1004TMEM4LOAD26SM100_TMEM_LOAD_16dp256b2xESZ_NS10_INS11_ILi1ELi4ELi3EEES14_NSS_INS5_IJS15_NSA_ILi16EEEEEENS5_IJS1V_SB_EEEEEEENS4_17SM75_U32x4_LDSM_NENS4_14SM90_TMA_STOREES1Z_NS4_17SM90_U32x4_STSM_NENS4_39AutoVectorizingCopyWithAssumedAlignmentILi128EEEEEEvvEEEEvNT_6ParamsE:
	.zero		2944


//--------------------- SYMBOLS --------------------------

	.type		.nv.reservedSmem.offset0,@object
	.size		.nv.reservedSmem.offset0,0x4
	.type		.nv.reservedSmem.cap,@object
	.size		.nv.reservedSmem.cap,0x4
	.type		__assertfail,@function
